//
// Generated by NVIDIA NVVM Compiler
//
// Compiler Build ID: CL-36424714
// Cuda compilation tools, release 13.0, V13.0.88
// Based on NVVM 20.0.0
//

.version 9.0
.target sm_100
.address_size 64

	// .globl	_Z6DBSCANPdPiS0_S0_S0_S0_S0_S0_S0_
.const .align 4 .u32 minPts = 4;
.const .align 4 .f32 eps = 0f3FC00000;
// _ZZ6DBSCANPdPiS0_S0_S0_S0_S0_S0_S0_E7pointID has been demoted
// _ZZ6DBSCANPdPiS0_S0_S0_S0_S0_S0_S0_E14neighborBuffer has been demoted
// _ZZ6DBSCANPdPiS0_S0_S0_S0_S0_S0_S0_E13neighborCount has been demoted
// _ZZ6DBSCANPdPiS0_S0_S0_S0_S0_S0_S0_E7chainID has been demoted
// _ZZ6DBSCANPdPiS0_S0_S0_S0_S0_S0_S0_E5point has been demoted
// _ZZ6DBSCANPdPiS0_S0_S0_S0_S0_S0_S0_E17currentSeedLength has been demoted
// _ZZ6DBSCANPdPiS0_S0_S0_S0_S0_S0_S0_E9processed has been demoted

.visible .entry _Z6DBSCANPdPiS0_S0_S0_S0_S0_S0_S0_(
	.param .u64 .ptr .align 1 _Z6DBSCANPdPiS0_S0_S0_S0_S0_S0_S0__param_0,
	.param .u64 .ptr .align 1 _Z6DBSCANPdPiS0_S0_S0_S0_S0_S0_S0__param_1,
	.param .u64 .ptr .align 1 _Z6DBSCANPdPiS0_S0_S0_S0_S0_S0_S0__param_2,
	.param .u64 .ptr .align 1 _Z6DBSCANPdPiS0_S0_S0_S0_S0_S0_S0__param_3,
	.param .u64 .ptr .align 1 _Z6DBSCANPdPiS0_S0_S0_S0_S0_S0_S0__param_4,
	.param .u64 .ptr .align 1 _Z6DBSCANPdPiS0_S0_S0_S0_S0_S0_S0__param_5,
	.param .u64 .ptr .align 1 _Z6DBSCANPdPiS0_S0_S0_S0_S0_S0_S0__param_6,
	.param .u64 .ptr .align 1 _Z6DBSCANPdPiS0_S0_S0_S0_S0_S0_S0__param_7,
	.param .u64 .ptr .align 1 _Z6DBSCANPdPiS0_S0_S0_S0_S0_S0_S0__param_8
)
{
	.reg .pred 	%p<53>;
	.reg .b32 	%r<101>;
	.reg .b32 	%f<3>;
	.reg .b64 	%rd<76>;
	.reg .b64 	%fd<12>;
	// demoted variable
	.shared .align 4 .u32 _ZZ6DBSCANPdPiS0_S0_S0_S0_S0_S0_S0_E7pointID;
	// demoted variable
	.shared .align 4 .b8 _ZZ6DBSCANPdPiS0_S0_S0_S0_S0_S0_S0_E14neighborBuffer[16];
	// demoted variable
	.shared .align 4 .u32 _ZZ6DBSCANPdPiS0_S0_S0_S0_S0_S0_S0_E13neighborCount;
	// demoted variable
	.shared .align 4 .u32 _ZZ6DBSCANPdPiS0_S0_S0_S0_S0_S0_S0_E7chainID;
	// demoted variable
	.shared .align 4 .b8 _ZZ6DBSCANPdPiS0_S0_S0_S0_S0_S0_S0_E5point[8];
	// demoted variable
	.shared .align 4 .u32 _ZZ6DBSCANPdPiS0_S0_S0_S0_S0_S0_S0_E17currentSeedLength;
	// demoted variable
	.shared .align 4 .u32 _ZZ6DBSCANPdPiS0_S0_S0_S0_S0_S0_S0_E9processed;
	ld.param.u64 	%rd21, [_Z6DBSCANPdPiS0_S0_S0_S0_S0_S0_S0__param_0];
	ld.param.u64 	%rd22, [_Z6DBSCANPdPiS0_S0_S0_S0_S0_S0_S0__param_1];
	ld.param.u64 	%rd23, [_Z6DBSCANPdPiS0_S0_S0_S0_S0_S0_S0__param_2];
	ld.param.u64 	%rd24, [_Z6DBSCANPdPiS0_S0_S0_S0_S0_S0_S0__param_3];
	ld.param.u64 	%rd25, [_Z6DBSCANPdPiS0_S0_S0_S0_S0_S0_S0__param_4];
	ld.param.u64 	%rd26, [_Z6DBSCANPdPiS0_S0_S0_S0_S0_S0_S0__param_5];
	ld.param.u64 	%rd27, [_Z6DBSCANPdPiS0_S0_S0_S0_S0_S0_S0__param_6];
	ld.param.u64 	%rd28, [_Z6DBSCANPdPiS0_S0_S0_S0_S0_S0_S0__param_7];
	ld.param.u64 	%rd29, [_Z6DBSCANPdPiS0_S0_S0_S0_S0_S0_S0__param_8];
	cvta.to.global.u64 	%rd1, %rd21;
	cvta.to.global.u64 	%rd2, %rd28;
	cvta.to.global.u64 	%rd3, %rd29;
	cvta.to.global.u64 	%rd4, %rd27;
	cvta.to.global.u64 	%rd5, %rd25;
	cvta.to.global.u64 	%rd6, %rd26;
	cvta.to.global.u64 	%rd7, %rd22;
	cvta.to.global.u64 	%rd8, %rd23;
	cvta.to.global.u64 	%rd9, %rd24;
	mov.u32 	%r1, %tid.x;
	setp.ne.s32 	%p5, %r1, 0;
	@%p5 bra 	$L__BB0_2;
	mov.u32 	%r29, %ctaid.x;
	st.shared.u32 	[_ZZ6DBSCANPdPiS0_S0_S0_S0_S0_S0_S0_E7chainID], %r29;
	mul.wide.u32 	%rd30, %r29, 4;
	add.s64 	%rd31, %rd9, %rd30;
	ld.global.u32 	%r30, [%rd31];
	st.shared.u32 	[_ZZ6DBSCANPdPiS0_S0_S0_S0_S0_S0_S0_E17currentSeedLength], %r30;
	shl.b32 	%r31, %r29, 10;
	add.s32 	%r32, %r31, %r30;
	add.s32 	%r33, %r32, -1;
	mul.wide.s32 	%rd32, %r33, 4;
	add.s64 	%rd33, %rd8, %rd32;
	ld.global.u32 	%r34, [%rd33];
	st.shared.u32 	[_ZZ6DBSCANPdPiS0_S0_S0_S0_S0_S0_S0_E7pointID], %r34;
$L__BB0_2:
	bar.sync 	0;
	ld.shared.u32 	%r2, [_ZZ6DBSCANPdPiS0_S0_S0_S0_S0_S0_S0_E17currentSeedLength];
	setp.eq.s32 	%p6, %r2, 0;
	@%p6 bra 	$L__BB0_66;
	setp.ne.s32 	%p7, %r1, 0;
	@%p7 bra 	$L__BB0_6;
	mov.b32 	%r35, 0;
	st.shared.u32 	[_ZZ6DBSCANPdPiS0_S0_S0_S0_S0_S0_S0_E9processed], %r35;
	add.s32 	%r36, %r2, -1;
	ld.shared.u32 	%r37, [_ZZ6DBSCANPdPiS0_S0_S0_S0_S0_S0_S0_E7chainID];
	mul.wide.s32 	%rd34, %r37, 4;
	add.s64 	%rd35, %rd9, %rd34;
	st.global.u32 	[%rd35], %r36;
	ld.shared.u32 	%r38, [_ZZ6DBSCANPdPiS0_S0_S0_S0_S0_S0_S0_E7pointID];
	mul.wide.s32 	%rd36, %r38, 4;
	add.s64 	%rd37, %rd7, %rd36;
	ld.global.u32 	%r39, [%rd37];
	setp.eq.s32 	%p8, %r39, -1;
	@%p8 bra 	$L__BB0_6;
	mov.b32 	%r40, 1;
	st.shared.u32 	[_ZZ6DBSCANPdPiS0_S0_S0_S0_S0_S0_S0_E9processed], %r40;
$L__BB0_6:
	bar.sync 	0;
	ld.shared.u32 	%r41, [_ZZ6DBSCANPdPiS0_S0_S0_S0_S0_S0_S0_E9processed];
	setp.ne.s32 	%p9, %r41, 0;
	@%p9 bra 	$L__BB0_66;
	setp.ne.s32 	%p10, %r1, 0;
	@%p10 bra 	$L__BB0_9;
	mov.b32 	%r42, 0;
	st.shared.u32 	[_ZZ6DBSCANPdPiS0_S0_S0_S0_S0_S0_S0_E13neighborCount], %r42;
	ld.shared.u32 	%r43, [_ZZ6DBSCANPdPiS0_S0_S0_S0_S0_S0_S0_E7pointID];
	shl.b32 	%r44, %r43, 1;
	mul.wide.s32 	%rd38, %r44, 8;
	add.s64 	%rd39, %rd1, %rd38;
	ld.global.f64 	%fd4, [%rd39];
	cvt.rzi.s32.f64 	%r45, %fd4;
	st.shared.u32 	[_ZZ6DBSCANPdPiS0_S0_S0_S0_S0_S0_S0_E5point], %r45;
	ld.global.f64 	%fd5, [%rd39+8];
	cvt.rzi.s32.f64 	%r46, %fd5;
	st.shared.u32 	[_ZZ6DBSCANPdPiS0_S0_S0_S0_S0_S0_S0_E5point+4], %r46;
$L__BB0_9:
	bar.sync 	0;
	ld.const.f32 	%f1, [eps];
	mul.f32 	%f2, %f1, %f1;
	cvt.f64.f32 	%fd1, %f2;
	ld.const.u32 	%r3, [minPts];
	ld.shared.u32 	%r4, [_ZZ6DBSCANPdPiS0_S0_S0_S0_S0_S0_S0_E7chainID];
	mul.wide.s32 	%rd40, %r4, 4;
	add.s64 	%rd10, %rd6, %rd40;
	add.s64 	%rd11, %rd3, %rd40;
	shl.b32 	%r5, %r4, 8;
	ld.shared.u32 	%r47, [_ZZ6DBSCANPdPiS0_S0_S0_S0_S0_S0_S0_E5point];
	ld.shared.u32 	%r48, [_ZZ6DBSCANPdPiS0_S0_S0_S0_S0_S0_S0_E5point+4];
	cvt.rn.f64.s32 	%fd2, %r47;
	cvt.rn.f64.s32 	%fd3, %r48;
	mov.u32 	%r97, %r1;
$L__BB0_10:
	mov.u32 	%r6, %r97;
	shl.b32 	%r49, %r6, 1;
	mul.wide.u32 	%rd41, %r49, 8;
	add.s64 	%rd42, %rd1, %rd41;
	ld.global.f64 	%fd6, [%rd42];
	ld.global.f64 	%fd7, [%rd42+8];
	sub.f64 	%fd8, %fd2, %fd6;
	sub.f64 	%fd9, %fd3, %fd7;
	mul.f64 	%fd10, %fd9, %fd9;
	fma.rn.f64 	%fd11, %fd8, %fd8, %fd10;
	setp.gtu.f64 	%p11, %fd11, %fd1;
	@%p11 bra 	$L__BB0_33;
	atom.shared.add.u32 	%r7, [_ZZ6DBSCANPdPiS0_S0_S0_S0_S0_S0_S0_E13neighborCount], 1;
	setp.lt.s32 	%p12, %r7, %r3;
	@%p12 bra 	$L__BB0_32;
	mul.wide.u32 	%rd43, %r6, 4;
	add.s64 	%rd12, %rd7, %rd43;
	atom.relaxed.global.cas.b32 	%r8, [%rd12], -1, %r4;
	mov.pred 	%p51, 0;
	setp.eq.s32 	%p14, %r8, -2;
	@%p14 bra 	$L__BB0_19;
	setp.ne.s32 	%p15, %r8, -1;
	@%p15 bra 	$L__BB0_18;
	mul.wide.s32 	%rd44, %r4, 4;
	add.s64 	%rd45, %rd9, %rd44;
	atom.global.add.u32 	%r9, [%rd45], 1;
	setp.gt.s32 	%p16, %r9, 1023;
	@%p16 bra 	$L__BB0_16;
	shl.b32 	%r52, %r4, 10;
	add.s32 	%r53, %r52, %r9;
	mul.wide.s32 	%rd48, %r53, 4;
	add.s64 	%rd49, %rd8, %rd48;
	st.global.u32 	[%rd49], %r6;
	bra.uni 	$L__BB0_33;
$L__BB0_16:
	atom.global.add.u32 	%r10, [%rd10], 1;
	setp.gt.s32 	%p17, %r10, 2047;
	@%p17 bra 	$L__BB0_33;
	shl.b32 	%r50, %r4, 11;
	add.s32 	%r51, %r50, %r10;
	mul.wide.s32 	%rd46, %r51, 4;
	add.s64 	%rd47, %rd5, %rd46;
	st.global.u32 	[%rd47], %r6;
	bra.uni 	$L__BB0_33;
$L__BB0_18:
	setp.ne.s32 	%p51, %r8, %r4;
$L__BB0_19:
	setp.gt.s32 	%p18, %r8, 15;
	not.pred 	%p19, %p51;
	or.pred  	%p20, %p18, %p19;
	@%p20 bra 	$L__BB0_24;
	shl.b32 	%r54, %r8, 4;
	add.s32 	%r55, %r54, %r4;
	mul.wide.s32 	%rd50, %r55, 4;
	add.s64 	%rd13, %rd4, %rd50;
	ld.global.u32 	%r56, [%rd13];
	setp.ne.s32 	%p21, %r56, -1;
	@%p21 bra 	$L__BB0_24;
	setp.le.s32 	%p27, %r4, %r8;
	@%p27 bra 	$L__BB0_23;
	mov.b32 	%r66, 1;
	st.global.u32 	[%rd13], %r66;
	bra.uni 	$L__BB0_33;
$L__BB0_23:
	shl.b32 	%r63, %r4, 4;
	add.s32 	%r64, %r63, %r8;
	mul.wide.u32 	%rd55, %r64, 4;
	add.s64 	%rd56, %rd4, %rd55;
	mov.b32 	%r65, 1;
	st.global.u32 	[%rd56], %r65;
	bra.uni 	$L__BB0_33;
$L__BB0_24:
	setp.ne.s32 	%p22, %r8, -2;
	@%p22 bra 	$L__BB0_26;
	atom.relaxed.global.cas.b32 	%r62, [%rd12], -2, %r4;
	bra.uni 	$L__BB0_33;
$L__BB0_26:
	setp.lt.s32 	%p23, %r8, 16;
	@%p23 bra 	$L__BB0_33;
	atom.global.add.u32 	%r11, [%rd11], 1;
	add.s32 	%r57, %r5, %r11;
	mul.wide.s32 	%rd51, %r57, 4;
	add.s64 	%rd52, %rd2, %rd51;
	st.global.u32 	[%rd52], %r8;
	setp.lt.s32 	%p24, %r11, 1;
	@%p24 bra 	$L__BB0_33;
	mov.b32 	%r98, 0;
	bra.uni 	$L__BB0_30;
$L__BB0_29:
	add.s32 	%r98, %r98, 1;
	setp.eq.s32 	%p26, %r98, %r11;
	@%p26 bra 	$L__BB0_33;
$L__BB0_30:
	add.s32 	%r59, %r5, %r98;
	mul.wide.s32 	%rd53, %r59, 4;
	add.s64 	%rd54, %rd2, %rd53;
	ld.global.u32 	%r60, [%rd54];
	setp.ne.s32 	%p25, %r8, %r60;
	@%p25 bra 	$L__BB0_29;
	atom.global.add.u32 	%r61, [%rd11], -1;
	bra.uni 	$L__BB0_33;
$L__BB0_32:
	shl.b32 	%r67, %r7, 2;
	mov.u32 	%r68, _ZZ6DBSCANPdPiS0_S0_S0_S0_S0_S0_S0_E14neighborBuffer;
	add.s32 	%r69, %r68, %r67;
	st.shared.u32 	[%r69], %r6;
$L__BB0_33:
	add.s32 	%r97, %r6, 1024;
	setp.lt.u32 	%p28, %r6, 1863596;
	@%p28 bra 	$L__BB0_10;
	bar.sync 	0;
	ld.shared.u32 	%r70, [_ZZ6DBSCANPdPiS0_S0_S0_S0_S0_S0_S0_E13neighborCount];
	setp.lt.s32 	%p29, %r70, %r3;
	@%p29 bra 	$L__BB0_58;
	ld.shared.u32 	%r15, [_ZZ6DBSCANPdPiS0_S0_S0_S0_S0_S0_S0_E7chainID];
	ld.shared.u32 	%r71, [_ZZ6DBSCANPdPiS0_S0_S0_S0_S0_S0_S0_E7pointID];
	mul.wide.s32 	%rd57, %r71, 4;
	add.s64 	%rd58, %rd7, %rd57;
	st.global.u32 	[%rd58], %r15;
	setp.ge.s32 	%p30, %r1, %r3;
	@%p30 bra 	$L__BB0_59;
	mul.wide.s32 	%rd59, %r15, 4;
	add.s64 	%rd14, %rd9, %rd59;
	add.s64 	%rd15, %rd6, %rd59;
	shl.b32 	%r16, %r15, 11;
	shl.b32 	%r17, %r15, 10;
	add.s64 	%rd16, %rd3, %rd59;
	shl.b32 	%r18, %r15, 8;
	shl.b32 	%r19, %r15, 4;
	mov.u32 	%r99, %r1;
$L__BB0_37:
	shl.b32 	%r72, %r99, 2;
	mov.u32 	%r73, _ZZ6DBSCANPdPiS0_S0_S0_S0_S0_S0_S0_E14neighborBuffer;
	add.s32 	%r74, %r73, %r72;
	ld.shared.u32 	%r21, [%r74];
	mul.wide.s32 	%rd60, %r21, 4;
	add.s64 	%rd17, %rd7, %rd60;
	atom.relaxed.global.cas.b32 	%r22, [%rd17], -1, %r15;
	mov.pred 	%p52, 0;
	setp.eq.s32 	%p32, %r22, -2;
	@%p32 bra 	$L__BB0_44;
	setp.ne.s32 	%p33, %r22, -1;
	@%p33 bra 	$L__BB0_43;
	atom.global.add.u32 	%r23, [%rd14], 1;
	setp.gt.s32 	%p34, %r23, 1023;
	@%p34 bra 	$L__BB0_41;
	add.s32 	%r76, %r17, %r23;
	mul.wide.s32 	%rd63, %r76, 4;
	add.s64 	%rd64, %rd8, %rd63;
	st.global.u32 	[%rd64], %r21;
	bra.uni 	$L__BB0_57;
$L__BB0_41:
	atom.global.add.u32 	%r24, [%rd15], 1;
	setp.gt.s32 	%p35, %r24, 2047;
	@%p35 bra 	$L__BB0_57;
	add.s32 	%r75, %r16, %r24;
	mul.wide.s32 	%rd61, %r75, 4;
	add.s64 	%rd62, %rd5, %rd61;
	st.global.u32 	[%rd62], %r21;
	bra.uni 	$L__BB0_57;
$L__BB0_43:
	setp.ne.s32 	%p52, %r22, %r15;
$L__BB0_44:
	setp.gt.s32 	%p36, %r22, 15;
	not.pred 	%p37, %p52;
	or.pred  	%p38, %p36, %p37;
	@%p38 bra 	$L__BB0_49;
	shl.b32 	%r77, %r22, 4;
	add.s32 	%r78, %r77, %r15;
	mul.wide.s32 	%rd65, %r78, 4;
	add.s64 	%rd18, %rd4, %rd65;
	ld.global.u32 	%r79, [%rd18];
	setp.ne.s32 	%p39, %r79, -1;
	@%p39 bra 	$L__BB0_49;
	setp.le.s32 	%p45, %r15, %r22;
	@%p45 bra 	$L__BB0_48;
	mov.b32 	%r88, 1;
	st.global.u32 	[%rd18], %r88;
	bra.uni 	$L__BB0_57;
$L__BB0_48:
	add.s32 	%r86, %r19, %r22;
	mul.wide.u32 	%rd70, %r86, 4;
	add.s64 	%rd71, %rd4, %rd70;
	mov.b32 	%r87, 1;
	st.global.u32 	[%rd71], %r87;
	bra.uni 	$L__BB0_57;
$L__BB0_49:
	setp.ne.s32 	%p40, %r22, -2;
	@%p40 bra 	$L__BB0_51;
	atom.relaxed.global.cas.b32 	%r85, [%rd17], -2, %r15;
	bra.uni 	$L__BB0_57;
$L__BB0_51:
	setp.lt.s32 	%p41, %r22, 16;
	@%p41 bra 	$L__BB0_57;
	atom.global.add.u32 	%r25, [%rd16], 1;
	add.s32 	%r80, %r18, %r25;
	mul.wide.s32 	%rd66, %r80, 4;
	add.s64 	%rd67, %rd2, %rd66;
	st.global.u32 	[%rd67], %r22;
	setp.lt.s32 	%p42, %r25, 1;
	@%p42 bra 	$L__BB0_57;
	mov.b32 	%r100, 0;
	bra.uni 	$L__BB0_55;
$L__BB0_54:
	add.s32 	%r100, %r100, 1;
	setp.eq.s32 	%p44, %r100, %r25;
	@%p44 bra 	$L__BB0_57;
$L__BB0_55:
	add.s32 	%r82, %r18, %r100;
	mul.wide.s32 	%rd68, %r82, 4;
	add.s64 	%rd69, %rd2, %rd68;
	ld.global.u32 	%r83, [%rd69];
	setp.ne.s32 	%p43, %r22, %r83;
	@%p43 bra 	$L__BB0_54;
	atom.global.add.u32 	%r84, [%rd16], -1;
$L__BB0_57:
	add.s32 	%r99, %r99, 1024;
	setp.lt.s32 	%p46, %r99, %r3;
	@%p46 bra 	$L__BB0_37;
	bra.uni 	$L__BB0_59;
$L__BB0_58:
	ld.shared.u32 	%r89, [_ZZ6DBSCANPdPiS0_S0_S0_S0_S0_S0_S0_E7pointID];
	mul.wide.s32 	%rd72, %r89, 4;
	add.s64 	%rd73, %rd7, %rd72;
	mov.b32 	%r90, -2;
	st.global.u32 	[%rd73], %r90;
$L__BB0_59:
	setp.ne.s32 	%p47, %r1, 0;
	bar.sync 	0;
	@%p47 bra 	$L__BB0_62;
	ld.shared.u32 	%r91, [_ZZ6DBSCANPdPiS0_S0_S0_S0_S0_S0_S0_E7chainID];
	mul.wide.s32 	%rd74, %r91, 4;
	add.s64 	%rd19, %rd9, %rd74;
	ld.global.u32 	%r92, [%rd19];
	setp.lt.s32 	%p48, %r92, 1024;
	@%p48 bra 	$L__BB0_62;
	mov.b32 	%r93, 1023;
	st.global.u32 	[%rd19], %r93;
$L__BB0_62:
	setp.ne.s32 	%p49, %r1, 0;
	bar.sync 	0;
	@%p49 bra 	$L__BB0_65;
	ld.shared.u32 	%r94, [_ZZ6DBSCANPdPiS0_S0_S0_S0_S0_S0_S0_E7chainID];
	mul.wide.s32 	%rd75, %r94, 4;
	add.s64 	%rd20, %rd6, %rd75;
	ld.global.u32 	%r95, [%rd20];
	setp.lt.s32 	%p50, %r95, 2048;
	@%p50 bra 	$L__BB0_65;
	mov.b32 	%r96, 2047;
	st.global.u32 	[%rd20], %r96;
$L__BB0_65:
	bar.sync 	0;
$L__BB0_66:
	ret;

}


// ===== COMPILED SASS (sm_100) =====

	.target	sm_100

	.elftype	@"ET_EXEC"


//--------------------- .note.nv.tkinfo           --------------------------
	.section	.note.nv.tkinfo,"",@"SHT_NOTE"
	.sectionflags	@"SHF_NOTE_NV_TKINFO"
	.tkinfo
        /*0018*/ 	.word	0x00000002
        /*0030*/ 	.string	""
        /*0030*/ 	.string	"ptxas"
        /*0030*/ 	.string	"Cuda compilation tools, release 13.0, V13.0.88"
        /*0030*/ 	.string	"Build cuda_13.0.r13.0/compiler.36424714_0"
        /*0030*/ 	.string	"-arch sm_100 -m 64 "



//--------------------- .note.nv.cuinfo           --------------------------
	.section	.note.nv.cuinfo,"",@"SHT_NOTE"
	.sectionflags	@"SHF_NOTE_NV_CUINFO"
        /*0018*/ 	.short	0x0002
        /*001a*/ 	.short	0x0064
        /*001c*/ 	.short	0x0082
	.zero		2


//--------------------- .nv.info                  --------------------------
	.section	.nv.info,"",@"SHT_CUDA_INFO"
	.align	4


	//----- nvinfo : EIATTR_REGCOUNT
	.align		4
        /*0000*/ 	.byte	0x04, 0x2f
        /*0002*/ 	.short	(.L_3 - .L_2)
	.align		4
.L_2:
        /*0004*/ 	.word	index@(_Z6DBSCANPdPiS0_S0_S0_S0_S0_S0_S0_)
        /*0008*/ 	.word	0x0000001e


	//----- nvinfo : EIATTR_FRAME_SIZE
	.align		4
.L_3:
        /*000c*/ 	.byte	0x04, 0x11
        /*000e*/ 	.short	(.L_5 - .L_4)
	.align		4
.L_4:
        /*0010*/ 	.word	index@(_Z6DBSCANPdPiS0_S0_S0_S0_S0_S0_S0_)
        /*0014*/ 	.word	0x00000000


	//----- nvinfo : EIATTR_MIN_STACK_SIZE
	.align		4
.L_5:
        /*0018*/ 	.byte	0x04, 0x12
        /*001a*/ 	.short	(.L_7 - .L_6)
	.align		4
.L_6:
        /*001c*/ 	.word	index@(_Z6DBSCANPdPiS0_S0_S0_S0_S0_S0_S0_)
        /*0020*/ 	.word	0x00000000
.L_7:


//--------------------- .nv.compat                --------------------------
	.section	.nv.compat,"",@"SHT_CUDA_COMPAT_INFO"
	.align	4
        /*0000*/ 	.byte	0x02, 0x09, 0x00, 0x00, 0x02, 0x02, 0x01, 0x00, 0x02, 0x05, 0x05, 0x00, 0x03, 0x07, 0x01, 0x01
        /*0010*/ 	.byte	0x02, 0x03, 0x00, 0x00, 0x02, 0x06, 0x01, 0x00, 0x04, 0x0b, 0x08, 0x00, 0x01, 0x00, 0x00, 0x00
        /*0020*/ 	.byte	0x00, 0x00, 0x00, 0x00


//--------------------- .nv.info._Z6DBSCANPdPiS0_S0_S0_S0_S0_S0_S0_ --------------------------
	.section	.nv.info._Z6DBSCANPdPiS0_S0_S0_S0_S0_S0_S0_,"",@"SHT_CUDA_INFO"
	.sectionflags	@""
	.align	4


	//----- nvinfo : EIATTR_CUDA_API_VERSION
	.align		4
        /*0000*/ 	.byte	0x04, 0x37
        /*0002*/ 	.short	(.L_9 - .L_8)
.L_8:
        /*0004*/ 	.word	0x00000082


	//----- nvinfo : EIATTR_KPARAM_INFO
	.align		4
.L_9:
        /*0008*/ 	.byte	0x04, 0x17
        /*000a*/ 	.short	(.L_11 - .L_10)
.L_10:
        /*000c*/ 	.word	0x00000000
        /*0010*/ 	.short	0x0008
        /*0012*/ 	.short	0x0040
        /*0014*/ 	.byte	0x00, 0xf5, 0x21, 0x00


	//----- nvinfo : EIATTR_KPARAM_INFO
	.align		4
.L_11:
        /*0018*/ 	.byte	0x04, 0x17
        /*001a*/ 	.short	(.L_13 - .L_12)
.L_12:
        /*001c*/ 	.word	0x00000000
        /*0020*/ 	.short	0x0007
        /*0022*/ 	.short	0x0038
        /*0024*/ 	.byte	0x00, 0xf5, 0x21, 0x00


	//----- nvinfo : EIATTR_KPARAM_INFO
	.align		4
.L_13:
        /*0028*/ 	.byte	0x04, 0x17
        /*002a*/ 	.short	(.L_15 - .L_14)
.L_14:
        /*002c*/ 	.word	0x00000000
        /*0030*/ 	.short	0x0006
        /*0032*/ 	.short	0x0030
        /*0034*/ 	.byte	0x00, 0xf5, 0x21, 0x00


	//----- nvinfo : EIATTR_KPARAM_INFO
	.align		4
.L_15:
        /*0038*/ 	.byte	0x04, 0x17
        /*003a*/ 	.short	(.L_17 - .L_16)
.L_16:
        /*003c*/ 	.word	0x00000000
        /*0040*/ 	.short	0x0005
        /*0042*/ 	.short	0x0028
        /*0044*/ 	.byte	0x00, 0xf5, 0x21, 0x00


	//----- nvinfo : EIATTR_KPARAM_INFO
	.align		4
.L_17:
        /*0048*/ 	.byte	0x04, 0x17
        /*004a*/ 	.short	(.L_19 - .L_18)
.L_18:
        /*004c*/ 	.word	0x00000000
        /*0050*/ 	.short	0x0004
        /*0052*/ 	.short	0x0020
        /*0054*/ 	.byte	0x00, 0xf5, 0x21, 0x00


	//----- nvinfo : EIATTR_KPARAM_INFO
	.align		4
.L_19:
        /*0058*/ 	.byte	0x04, 0x17
        /*005a*/ 	.short	(.L_21 - .L_20)
.L_20:
        /*005c*/ 	.word	0x00000000
        /*0060*/ 	.short	0x0003
        /*0062*/ 	.short	0x0018
        /*0064*/ 	.byte	0x00, 0xf5, 0x21, 0x00


	//----- nvinfo : EIATTR_KPARAM_INFO
	.align		4
.L_21:
        /*0068*/ 	.byte	0x04, 0x17
        /*006a*/ 	.short	(.L_23 - .L_22)
.L_22:
        /*006c*/ 	.word	0x00000000
        /*0070*/ 	.short	0x0002
        /*0072*/ 	.short	0x0010
        /*0074*/ 	.byte	0x00, 0xf5, 0x21, 0x00


	//----- nvinfo : EIATTR_KPARAM_INFO
	.align		4
.L_23:
        /*0078*/ 	.byte	0x04, 0x17
        /*007a*/ 	.short	(.L_25 - .L_24)
.L_24:
        /*007c*/ 	.word	0x00000000
        /*0080*/ 	.short	0x0001
        /*0082*/ 	.short	0x0008
        /*0084*/ 	.byte	0x00, 0xf5, 0x21, 0x00


	//----- nvinfo : EIATTR_KPARAM_INFO
	.align		4
.L_25:
        /*0088*/ 	.byte	0x04, 0x17
        /*008a*/ 	.short	(.L_27 - .L_26)
.L_26:
        /*008c*/ 	.word	0x00000000
        /*0090*/ 	.short	0x0000
        /*0092*/ 	.short	0x0000
        /*0094*/ 	.byte	0x00, 0xf5, 0x21, 0x00


	//----- nvinfo : EIATTR_SPARSE_MMA_MASK
	.align		4
.L_27:
        /*0098*/ 	.byte	0x03, 0x50
        /*009a*/ 	.short	0x0000


	//----- nvinfo : EIATTR_MAXREG_COUNT
	.align		4
        /*009c*/ 	.byte	0x03, 0x1b
        /*009e*/ 	.short	0x00ff


	//----- nvinfo : EIATTR_NUM_BARRIERS
	.align		4
        /*00a0*/ 	.byte	0x02, 0x4c
        /*00a2*/ 	.byte	0x01
	.zero		1


	//----- nvinfo : EIATTR_MERCURY_ISA_VERSION
	.align		4
        /*00a4*/ 	.byte	0x03, 0x5f
        /*00a6*/ 	.short	0x0101


	//----- nvinfo : EIATTR_INT_WARP_WIDE_INSTR_OFFSETS
	.align		4
        /*00a8*/ 	.byte	0x04, 0x31
        /*00aa*/ 	.short	(.L_29 - .L_28)


	//   ....[0]....
.L_28:
        /*00ac*/ 	.word	0x00000590


	//   ....[1]....
        /*00b0*/ 	.word	0x00000660


	//   ....[2]....
        /*00b4*/ 	.word	0x00000750


	//   ....[3]....
        /*00b8*/ 	.word	0x000007e0


	//   ....[4]....
        /*00bc*/ 	.word	0x00000860


	//   ....[5]....
        /*00c0*/ 	.word	0x000008d0


	//   ....[6]....
        /*00c4*/ 	.word	0x00000b10


	//   ....[7]....
        /*00c8*/ 	.word	0x00000b90


	//   ....[8]....
        /*00cc*/ 	.word	0x00000cf0


	//   ....[9]....
        /*00d0*/ 	.word	0x000010e0


	//   ....[10]....
        /*00d4*/ 	.word	0x00001160


	//   ....[11]....
        /*00d8*/ 	.word	0x000011e0


	//   ....[12]....
        /*00dc*/ 	.word	0x00001250


	//   ....[13]....
        /*00e0*/ 	.word	0x000014a0


	//   ....[14]....
        /*00e4*/ 	.word	0x00001530


	//   ....[15]....
        /*00e8*/ 	.word	0x00001690


	//----- nvinfo : EIATTR_VRC_CTA_INIT_COUNT
	.align		4
.L_29:
        /*00ec*/ 	.byte	0x02, 0x4a
	.zero		1
	.zero		1


	//----- nvinfo : EIATTR_EXIT_INSTR_OFFSETS
	.align		4
        /*00f0*/ 	.byte	0x04, 0x1c
        /*00f2*/ 	.short	(.L_31 - .L_30)


	//   ....[0]....
.L_30:
        /*00f4*/ 	.word	0x000001c0


	//   ....[1]....
        /*00f8*/ 	.word	0x00000300


	//   ....[2]....
        /*00fc*/ 	.word	0x00001960


	//----- nvinfo : EIATTR_CRS_STACK_SIZE
	.align		4
.L_31:
        /*0100*/ 	.byte	0x04, 0x1e
        /*0102*/ 	.short	(.L_33 - .L_32)
.L_32:
        /*0104*/ 	.word	0x00000000


	//----- nvinfo : EIATTR_CBANK_PARAM_SIZE
	.align		4
.L_33:
        /*0108*/ 	.byte	0x03, 0x19
        /*010a*/ 	.short	0x0048


	//----- nvinfo : EIATTR_PARAM_CBANK
	.align		4
        /*010c*/ 	.byte	0x04, 0x0a
        /*010e*/ 	.short	(.L_35 - .L_34)
	.align		4
.L_34:
        /*0110*/ 	.word	index@(.nv.constant0._Z6DBSCANPdPiS0_S0_S0_S0_S0_S0_S0_)
        /*0114*/ 	.short	0x0380
        /*0116*/ 	.short	0x0048


	//----- nvinfo : EIATTR_SW_WAR
	.align		4
.L_35:
        /*0118*/ 	.byte	0x04, 0x36
        /*011a*/ 	.short	(.L_37 - .L_36)
.L_36:
        /*011c*/ 	.word	0x00000008
.L_37:


//--------------------- .nv.callgraph             --------------------------
	.section	.nv.callgraph,"",@"SHT_CUDA_CALLGRAPH"
	.align	4
	.sectionentsize	8
	.align		4
        /*0000*/ 	.word	0x00000000
	.align		4
        /*0004*/ 	.word	0xffffffff
	.align		4
        /*0008*/ 	.word	0x00000000
	.align		4
        /*000c*/ 	.word	0xfffffffe
	.align		4
        /*0010*/ 	.word	0x00000000
	.align		4
        /*0014*/ 	.word	0xfffffffd
	.align		4
        /*0018*/ 	.word	0x00000000
	.align		4
        /*001c*/ 	.word	0xfffffffc


//--------------------- .nv.constant3             --------------------------
	.section	.nv.constant3,"a",@progbits
	.align	4
.nv.constant3:
	.type		minPts,@object
	.size		minPts,(eps - minPts)
minPts:
        /*0000*/ 	.byte	0x04, 0x00, 0x00, 0x00
	.type		eps,@object
	.size		eps,(.L_1 - eps)
eps:
        /*0004*/ 	.byte	0x00, 0x00, 0xc0, 0x3f
.L_1:


//--------------------- .text._Z6DBSCANPdPiS0_S0_S0_S0_S0_S0_S0_ --------------------------
	.section	.text._Z6DBSCANPdPiS0_S0_S0_S0_S0_S0_S0_,"ax",@progbits
	.align	128
        .global         _Z6DBSCANPdPiS0_S0_S0_S0_S0_S0_S0_
        .type           _Z6DBSCANPdPiS0_S0_S0_S0_S0_S0_S0_,@function
        .size           _Z6DBSCANPdPiS0_S0_S0_S0_S0_S0_S0_,(.L_x_37 - _Z6DBSCANPdPiS0_S0_S0_S0_S0_S0_S0_)
        .other          _Z6DBSCANPdPiS0_S0_S0_S0_S0_S0_S0_,@"STO_CUDA_ENTRY STV_DEFAULT"
_Z6DBSCANPdPiS0_S0_S0_S0_S0_S0_S0_:
.text._Z6DBSCANPdPiS0_S0_S0_S0_S0_S0_S0_:
[----:B------:R-:W-:Y:S01]  /*0000*/  LDC R1, c[0x0][0x37c] ;  /* 0x0000df00ff017b82 */ /* 0x000fe20000000800 */
[----:B------:R-:W0:Y:S01]  /*0010*/  S2R R0, SR_TID.X ;  /* 0x0000000000007919 */ /* 0x000e220000002100 */
[----:B------:R-:W1:Y:S01]  /*0020*/  LDCU.64 UR6, c[0x0][0x358] ;  /* 0x00006b00ff0677ac */ /* 0x000e620008000a00 */
[----:B------:R-:W-:Y:S01]  /*0030*/  BSSY.RECONVERGENT B0, `(.L_x_0) ;  /* 0x0000012000007945 */ /* 0x000fe20003800200 */
[----:B0-----:R-:W-:-:S13]  /*0040*/  ISETP.NE.AND P0, PT, R0, RZ, PT ;  /* 0x000000ff0000720c */ /* 0x001fda0003f05270 */
[----:B-1----:R-:W-:Y:S05]  /*0050*/  @P0 BRA `(.L_x_1) ;  /* 0x00000000003c0947 */ /* 0x002fea0003800000 */
[----:B------:R-:W0:Y:S01]  /*0060*/  S2R R9, SR_CTAID.X ;  /* 0x0000000000097919 */ /* 0x000e220000002500 */
[----:B------:R-:W0:Y:S08]  /*0070*/  LDC.64 R2, c[0x0][0x398] ;  /* 0x0000e600ff027b82 */ /* 0x000e300000000a00 */
[----:B------:R-:W1:Y:S01]  /*0080*/  LDC.64 R4, c[0x0][0x390] ;  /* 0x0000e400ff047b82 */ /* 0x000e620000000a00 */
[----:B0-----:R-:W-:-:S06]  /*0090*/  IMAD.WIDE.U32 R2, R9, 0x4, R2 ;  /* 0x0000000409027825 */ /* 0x001fcc00078e0002 */
[----:B------:R-:W2:Y:S01]  /*00a0*/  LDG.E R2, desc[UR6][R2.64] ;  /* 0x0000000602027981 */ /* 0x000ea2000c1e1900 */
[----:B------:R-:W0:Y:S01]  /*00b0*/  S2UR UR5, SR_CgaCtaId ;  /* 0x00000000000579c3 */ /* 0x000e220000008800 */
[----:B--2---:R-:W-:-:S04]  /*00c0*/  IMAD R6, R9, 0x400, R2 ;  /* 0x0000040009067824 */ /* 0x004fc800078e0202 */
[----:B------:R-:W-:-:S04]  /*00d0*/  VIADD R7, R6, 0xffffffff ;  /* 0xffffffff06077836 */ /* 0x000fc80000000000 */
[----:B-1----:R-:W-:-:S06]  /*00e0*/  IMAD.WIDE R4, R7, 0x4, R4 ;  /* 0x0000000407047825 */ /* 0x002fcc00078e0204 */
[----:B------:R-:W2:Y:S01]  /*00f0*/  LDG.E R4, desc[UR6][R4.64] ;  /* 0x0000000604047981 */ /* 0x000ea2000c1e1900 */
[----:B------:R-:W-:Y:S02]  /*0100*/  UMOV UR4, 0x400 ;  /* 0x0000040000047882 */ /* 0x000fe40000000000 */
[----:B0-----:R-:W-:-:S09]  /*0110*/  ULEA UR4, UR5, UR4, 0x18 ;  /* 0x0000000405047291 */ /* 0x001fd2000f8ec0ff */
[----:B------:R0:W-:Y:S04]  /*0120*/  STS [UR4+0x18], R9 ;  /* 0x00001809ff007988 */ /* 0x0001e80008000804 */
[----:B------:R0:W-:Y:S04]  /*0130*/  STS [UR4+0x24], R2 ;  /* 0x00002402ff007988 */ /* 0x0001e80008000804 */
[----:B--2---:R0:W-:Y:S02]  /*0140*/  STS [UR4], R4 ;  /* 0x00000004ff007988 */ /* 0x0041e40008000804 */
.L_x_1:
[----:B------:R-:W-:Y:S05]  /*0150*/  BSYNC.RECONVERGENT B0 ;  /* 0x0000000000007941 */ /* 0x000fea0003800200 */
.L_x_0:
[----:B------:R-:W1:Y:S08]  /*0160*/  S2UR UR5, SR_CgaCtaId ;  /* 0x00000000000579c3 */ /* 0x000e700000008800 */
[----:B------:R-:W-:Y:S06]  /*0170*/  BAR.SYNC.DEFER_BLOCKING 0x0 ;  /* 0x0000000000007b1d */ /* 0x000fec0000010000 */
[----:B------:R-:W-:-:S02]  /*0180*/  UMOV UR4, 0x400 ;  /* 0x0000040000047882 */ /* 0x000fc40000000000 */
[----:B-1----:R-:W-:-:S09]  /*0190*/  ULEA UR4, UR5, UR4, 0x18 ;  /* 0x0000000405047291 */ /* 0x002fd2000f8ec0ff */
[----:B------:R-:W1:Y:S02]  /*01a0*/  LDS R6, [UR4+0x24] ;  /* 0x00002404ff067984 */ /* 0x000e640008000800 */
[----:B-1----:R-:W-:-:S13]  /*01b0*/  ISETP.NE.AND P1, PT, R6, RZ, PT ;  /* 0x000000ff0600720c */ /* 0x002fda0003f25270 */
[----:B------:R-:W-:Y:S05]  /*01c0*/  @!P1 EXIT ;  /* 0x000000000000994d */ /* 0x000fea0003800000 */
[----:B------:R-:W-:Y:S04]  /*01d0*/  BSSY.RECONVERGENT B0, `(.L_x_2) ;  /* 0x000000f000007945 */ /* 0x000fe80003800200 */
[----:B------:R-:W-:Y:S05]  /*01e0*/  @P0 BRA `(.L_x_3) ;  /* 0x0000000000340947 */ /* 0x000fea0003800000 */
[----:B------:R-:W1:Y:S01]  /*01f0*/  LDS R7, [UR4+0x18] ;  /* 0x00001804ff077984 */ /* 0x000e620008000800 */
[----:B0-----:R-:W1:Y:S03]  /*0200*/  LDC.64 R2, c[0x0][0x398] ;  /* 0x0000e600ff027b82 */ /* 0x001e660000000a00 */
[----:B------:R-:W0:Y:S05]  /*0210*/  LDS R9, [UR4] ;  /* 0x00000004ff097984 */ /* 0x000e2a0008000800 */
[----:B------:R-:W0:Y:S01]  /*0220*/  LDC.64 R4, c[0x0][0x388] ;  /* 0x0000e200ff047b82 */ /* 0x000e220000000a00 */
[----:B-1----:R-:W-:-:S04]  /*0230*/  IMAD.WIDE R2, R7, 0x4, R2 ;  /* 0x0000000407027825 */ /* 0x002fc800078e0202 */
[----:B------:R-:W-:Y:S02]  /*0240*/  VIADD R7, R6, 0xffffffff ;  /* 0xffffffff06077836 */ /* 0x000fe40000000000 */
[----:B0-----:R-:W-:-:S03]  /*0250*/  IMAD.WIDE R4, R9, 0x4, R4 ;  /* 0x0000000409047825 */ /* 0x001fc600078e0204 */
[----:B------:R1:W-:Y:S04]  /*0260*/  STG.E desc[UR6][R2.64], R7 ;  /* 0x0000000702007986 */ /* 0x0003e8000c101906 */
[----:B------:R-:W2:Y:S04]  /*0270*/  LDG.E R4, desc[UR6][R4.64] ;  /* 0x0000000604047981 */ /* 0x000ea8000c1e1900 */
[----:B------:R-:W-:Y:S01]  /*0280*/  STS [UR4+0x28], RZ ;  /* 0x000028ffff007988 */ /* 0x000fe20008000804 */
[----:B--2---:R-:W-:-:S13]  /*0290*/  ISETP.NE.AND P1, PT, R4, -0x1, PT ;  /* 0xffffffff0400780c */ /* 0x004fda0003f25270 */
[----:B------:R-:W-:-:S05]  /*02a0*/  @P1 IMAD.MOV.U32 R6, RZ, RZ, 0x1 ;  /* 0x00000001ff061424 */ /* 0x000fca00078e00ff */
[----:B------:R1:W-:Y:S02]  /*02b0*/  @P1 STS [UR4+0x28], R6 ;  /* 0x00002806ff001988 */ /* 0x0003e40008000804 */
.L_x_3:
[----:B------:R-:W-:Y:S05]  /*02c0*/  BSYNC.RECONVERGENT B0 ;  /* 0x0000000000007941 */ /* 0x000fea0003800200 */
.L_x_2:
[----:B------:R-:W-:Y:S06]  /*02d0*/  BAR.SYNC.DEFER_BLOCKING 0x0 ;  /* 0x0000000000007b1d */ /* 0x000fec0000010000 */
[----:B01----:R-:W0:Y:S02]  /*02e0*/  LDS R2, [UR4+0x28] ;  /* 0x00002804ff027984 */ /* 0x003e240008000800 */
[----:B0-----:R-:W-:-:S13]  /*02f0*/  ISETP.NE.AND P1, PT, R2, RZ, PT ;  /* 0x000000ff0200720c */ /* 0x001fda0003f25270 */
[----:B------:R-:W-:Y:S05]  /*0300*/  @P1 EXIT ;  /* 0x000000000000194d */ /* 0x000fea0003800000 */
[----:B------:R-:W0:Y:S01]  /*0310*/  @!P0 LDS R4, [UR4] ;  /* 0x00000004ff048984 */ /* 0x000e220008000800 */
[----:B------:R-:W1:Y:S03]  /*0320*/  @!P0 LDC.64 R2, c[0x0][0x380] ;  /* 0x0000e000ff028b82 */ /* 0x000e660000000a00 */
[----:B------:R-:W-:Y:S05]  /*0330*/  @!P0 STS [UR4+0x14], RZ ;  /* 0x000014ffff008988 */ /* 0x000fea0008000804 */
[----:B------:R-:W2:Y:S08]  /*0340*/  LDC R10, c[0x3][0x4] ;  /* 0x00c00100ff0a7b82 */ /* 0x000eb00000000800 */
[----:B------:R-:W3:Y:S01]  /*0350*/  LDC.64 R12, c[0x0][0x3a8] ;  /* 0x0000ea00ff0c7b82 */ /* 0x000ee20000000a00 */
[----:B0-----:R-:W-:-:S05]  /*0360*/  @!P0 SHF.L.U32 R5, R4, 0x1, RZ ;  /* 0x0000000104058819 */ /* 0x001fca00000006ff */
[----:B-1----:R-:W-:-:S05]  /*0370*/  @!P0 IMAD.WIDE R2, R5, 0x8, R2 ;  /* 0x0000000805028825 */ /* 0x002fca00078e0202 */
[----:B------:R-:W4:Y:S04]  /*0380*/  @!P0 LDG.E.64 R4, desc[UR6][R2.64] ;  /* 0x0000000602048981 */ /* 0x000f28000c1e1b00 */
[----:B------:R0:W5:Y:S01]  /*0390*/  @!P0 LDG.E.64 R6, desc[UR6][R2.64+0x8] ;  /* 0x0000080602068981 */ /* 0x000162000c1e1b00 */
[----:B--2---:R-:W-:Y:S01]  /*03a0*/  FMUL R10, R10, R10 ;  /* 0x0000000a0a0a7220 */ /* 0x004fe20000400000 */
[----:B------:R-:W-:Y:S01]  /*03b0*/  BSSY.RECONVERGENT B1, `(.L_x_4) ;  /* 0x00000a3000017945 */ /* 0x000fe20003800200 */
[----:B------:R-:W-:-:S04]  /*03c0*/  IMAD.MOV.U32 R20, RZ, RZ, R0 ;  /* 0x000000ffff147224 */ /* 0x000fc800078e0000 */
[----:B------:R-:W-:Y:S01]  /*03d0*/  F2F.F64.F32 R10, R10 ;  /* 0x0000000a000a7310 */ /* 0x000fe20000201800 */
[----:B0-----:R-:W0:Y:S07]  /*03e0*/  LDC.64 R2, c[0x0][0x3c0] ;  /* 0x0000f000ff027b82 */ /* 0x001e2e0000000a00 */
[----:B----4-:R-:W1:Y:S08]  /*03f0*/  @!P0 F2I.F64.TRUNC R4, R4 ;  /* 0x0000000400048311 */ /* 0x010e70000030d100 */
[----:B-----5:R-:W2:Y:S01]  /*0400*/  @!P0 F2I.F64.TRUNC R14, R6 ;  /* 0x00000006000e8311 */ /* 0x020ea2000030d100 */
[----:B-1----:R-:W-:Y:S04]  /*0410*/  @!P0 STS [UR4+0x1c], R4 ;  /* 0x00001c04ff008988 */ /* 0x002fe80008000804 */
[----:B--2---:R-:W-:Y:S01]  /*0420*/  @!P0 STS [UR4+0x20], R14 ;  /* 0x0000200eff008988 */ /* 0x004fe20008000804 */
[----:B------:R-:W-:Y:S06]  /*0430*/  BAR.SYNC.DEFER_BLOCKING 0x0 ;  /* 0x0000000000007b1d */ /* 0x000fec0000010000 */
[----:B------:R-:W1:Y:S04]  /*0440*/  LDS.64 R16, [UR4+0x18] ;  /* 0x00001804ff107984 */ /* 0x000e680008000a00 */
[----:B------:R-:W2:Y:S01]  /*0450*/  LDS R15, [UR4+0x20] ;  /* 0x00002004ff0f7984 */ /* 0x000ea20008000800 */
[----:B-1----:R1:W4:Y:S01]  /*0460*/  I2F.F64 R8, R17 ;  /* 0x0000001100087312 */ /* 0x0023220000201c00 */
[----:B------:R-:W-:-:S04]  /*0470*/  IMAD.MOV.U32 R19, RZ, RZ, R16 ;  /* 0x000000ffff137224 */ /* 0x000fc800078e0010 */
[C---:B------:R-:W-:Y:S02]  /*0480*/  IMAD.SHL.U32 R21, R19.reuse, 0x100, RZ ;  /* 0x0000010013157824 */ /* 0x040fe400078e00ff */
[C---:B---3--:R-:W-:Y:S01]  /*0490*/  IMAD.WIDE R4, R19.reuse, 0x4, R12 ;  /* 0x0000000413047825 */ /* 0x048fe200078e020c */
[----:B--2---:R1:W2:Y:S03]  /*04a0*/  I2F.F64 R6, R15 ;  /* 0x0000000f00067312 */ /* 0x0042a60000201c00 */
[----:B0-----:R-:W-:-:S07]  /*04b0*/  IMAD.WIDE R2, R19, 0x4, R2 ;  /* 0x0000000413027825 */ /* 0x001fce00078e0202 */
.L_x_16:
[----:B--23--:R-:W0:Y:S01]  /*04c0*/  LDC.64 R12, c[0x0][0x380] ;  /* 0x0000e000ff0c7b82 */ /* 0x00ce220000000a00 */
[----:B-1----:R-:W-:-:S05]  /*04d0*/  SHF.L.U32 R15, R20, 0x1, RZ ;  /* 0x00000001140f7819 */ /* 0x002fca00000006ff */
[----:B0-----:R-:W-:-:S05]  /*04e0*/  IMAD.WIDE.U32 R12, R15, 0x8, R12 ;  /* 0x000000080f0c7825 */ /* 0x001fca00078e000c */
[----:B------:R-:W2:Y:S04]  /*04f0*/  LDG.E.64 R16, desc[UR6][R12.64+0x8] ;  /* 0x000008060c107981 */ /* 0x000ea8000c1e1b00 */
[----:B------:R-:W4:Y:S01]  /*0500*/  LDG.E.64 R14, desc[UR6][R12.64] ;  /* 0x000000060c0e7981 */ /* 0x000f22000c1e1b00 */
[----:B------:R-:W-:Y:S01]  /*0510*/  BSSY.RECONVERGENT B0, `(.L_x_5) ;  /* 0x0000089000007945 */ /* 0x000fe20003800200 */
[----:B--2---:R-:W-:Y:S02]  /*0520*/  DADD R16, R6, -R16 ;  /* 0x0000000006107229 */ /* 0x004fe40000000810 */
[----:B----4-:R-:W-:-:S06]  /*0530*/  DADD R14, R8, -R14 ;  /* 0x00000000080e7229 */ /* 0x010fcc000000080e */
[----:B------:R-:W-:-:S08]  /*0540*/  DMUL R16, R16, R16 ;  /* 0x0000001010107228 */ /* 0x000fd00000000000 */
[----:B------:R-:W-:-:S08]  /*0550*/  DFMA R16, R14, R14, R16 ;  /* 0x0000000e0e10722b */ /* 0x000fd00000000010 */
[----:B------:R-:W-:-:S14]  /*0560*/  DSETP.GTU.AND P0, PT, R16, R10, PT ;  /* 0x0000000a1000722a */ /* 0x000fdc0003f0c000 */
[----:B-----5:R-:W-:Y:S05]  /*0570*/  @P0 BRA `(.L_x_6) ;  /* 0x0000000800080947 */ /* 0x020fea0003800000 */
[----:B------:R-:W0:Y:S01]  /*0580*/  S2R R22, SR_LANEID ;  /* 0x0000000000167919 */ /* 0x000e220000000000 */
[----:B------:R-:W-:Y:S01]  /*0590*/  VOTEU.ANY UR4, UPT, PT ;  /* 0x0000000000047886 */ /* 0x000fe200038e0100 */
[----:B------:R-:W-:Y:S01]  /*05a0*/  MOV R16, 0x400 ;  /* 0x0000040000107802 */ /* 0x000fe20000000f00 */
[----:B------:R-:W0:Y:S01]  /*05b0*/  FLO.U32 R17, UR4 ;  /* 0x0000000400117d00 */ /* 0x000e2200080e0000 */
[----:B------:R-:W1:Y:S03]  /*05c0*/  S2R R25, SR_CgaCtaId ;  /* 0x0000000000197919 */ /* 0x000e660000008800 */
[----:B------:R-:W-:Y:S01]  /*05d0*/  VIADD R12, R16, 0x14 ;  /* 0x00000014100c7836 */ /* 0x000fe20000000000 */
[----:B------:R-:W2:Y:S03]  /*05e0*/  S2R R23, SR_LTMASK ;  /* 0x0000000000177919 */ /* 0x000ea60000003900 */
[----:B------:R-:W3:Y:S01]  /*05f0*/  POPC R15, UR4 ;  /* 0x00000004000f7d09 */ /* 0x000ee20008000000 */
[----:B0-----:R-:W-:-:S02]  /*0600*/  ISETP.EQ.U32.AND P0, PT, R17, R22, PT ;  /* 0x000000161100720c */ /* 0x001fc40003f02070 */
[----:B-1----:R-:W-:Y:S02]  /*0610*/  LEA R12, R25, R12, 0x18 ;  /* 0x0000000c190c7211 */ /* 0x002fe400078ec0ff */
[----:B--2---:R-:W-:Y:S01]  /*0620*/  LOP3.LUT R14, R23, UR4, RZ, 0xc0, !PT ;  /* 0x00000004170e7c12 */ /* 0x004fe2000f8ec0ff */
[----:B------:R-:W0:Y:S08]  /*0630*/  LDCU UR4, c[0x3][URZ] ;  /* 0x00c00000ff0477ac */ /* 0x000e300008000800 */
[----:B---3--:R-:W1:Y:S01]  /*0640*/  @P0 ATOMS.ADD R12, [R12], R15 ;  /* 0x0000000f0c0c038c */ /* 0x008e620000000000 */
[----:B------:R-:W2:Y:S03]  /*0650*/  POPC R14, R14 ;  /* 0x0000000e000e7309 */ /* 0x000ea60000000000 */
[----:B-1----:R-:W2:Y:S02]  /*0660*/  SHFL.IDX PT, R13, R12, R17, 0x1f ;  /* 0x00001f110c0d7589 */ /* 0x002ea400000e0000 */
[----:B--2---:R-:W-:-:S05]  /*0670*/  IMAD.IADD R13, R13, 0x1, R14 ;  /* 0x000000010d0d7824 */ /* 0x004fca00078e020e */
[----:B0-----:R-:W-:-:S13]  /*0680*/  ISETP.GE.AND P0, PT, R13, UR4, PT ;  /* 0x000000040d007c0c */ /* 0x001fda000bf06270 */
[----:B------:R-:W-:Y:S05]  /*0690*/  @!P0 BRA `(.L_x_7) ;  /* 0x0000000400b08947 */ /* 0x000fea0003800000 */
[----:B------:R-:W0:Y:S01]  /*06a0*/  LDC.64 R12, c[0x0][0x388] ;  /* 0x0000e200ff0c7b82 */ /* 0x000e220000000a00 */
[----:B------:R-:W-:Y:S02]  /*06b0*/  IMAD.MOV.U32 R18, RZ, RZ, -0x1 ;  /* 0xffffffffff127424 */ /* 0x000fe400078e00ff */
[----:B0-----:R-:W-:-:S05]  /*06c0*/  IMAD.WIDE.U32 R12, R20, 0x4, R12 ;  /* 0x00000004140c7825 */ /* 0x001fca00078e000c */
[----:B------:R-:W2:Y:S01]  /*06d0*/  ATOMG.E.CAS.STRONG.GPU PT, R18, [R12], R18, R19 ;  /* 0x000000120c1273a9 */ /* 0x000ea200001ee113 */
[----:B------:R-:W-:Y:S01]  /*06e0*/  BSSY.RELIABLE B2, `(.L_x_8) ;  /* 0x0000029000027945 */ /* 0x000fe20003800100 */
[----:B------:R-:W-:Y:S02]  /*06f0*/  PLOP3.LUT P0, PT, PT, PT, PT, 0x8, 0x80 ;  /* 0x000000000080781c */ /* 0x000fe40003f0e170 */
[----:B--2---:R-:W-:-:S13]  /*0700*/  ISETP.NE.AND P1, PT, R18, -0x2, PT ;  /* 0xfffffffe1200780c */ /* 0x004fda0003f25270 */
[----:B------:R-:W-:Y:S05]  /*0710*/  @!P1 BRA `(.L_x_9) ;  /* 0x0000000000949947 */ /* 0x000fea0003800000 */
[----:B------:R-:W-:-:S13]  /*0720*/  ISETP.NE.AND P0, PT, R18, -0x1, PT ;  /* 0xffffffff1200780c */ /* 0x000fda0003f05270 */
[----:B------:R-:W-:Y:S05]  /*0730*/  @!P0 BREAK.RELIABLE B2 ;  /* 0x0000000000028942 */ /* 0x000fea0003800100 */
[----:B------:R-:W-:Y:S05]  /*0740*/  @P0 BRA `(.L_x_10) ;  /* 0x0000000000840947 */ /* 0x000fea0003800000 */
[----:B------:R-:W-:Y:S01]  /*0750*/  VOTEU.ANY UR4, UPT, PT ;  /* 0x0000000000047886 */ /* 0x000fe200038e0100 */
[----:B------:R-:W0:Y:S01]  /*0760*/  LDC.64 R12, c[0x0][0x398] ;  /* 0x0000e600ff0c7b82 */ /* 0x000e220000000a00 */
[----:B------:R-:W1:Y:S08]  /*0770*/  FLO.U32 R27, UR4 ;  /* 0x00000004001b7d00 */ /* 0x000e7000080e0000 */
[----:B------:R-:W2:Y:S01]  /*0780*/  POPC R25, UR4 ;  /* 0x0000000400197d09 */ /* 0x000ea20008000000 */
[----:B-1----:R-:W-:Y:S01]  /*0790*/  ISETP.EQ.U32.AND P0, PT, R27, R22, PT ;  /* 0x000000161b00720c */ /* 0x002fe20003f02070 */
[----:B0-----:R-:W-:-:S12]  /*07a0*/  IMAD.WIDE R12, R19, 0x4, R12 ;  /* 0x00000004130c7825 */ /* 0x001fd800078e020c */
[----:B--2---:R-:W2:Y:S01]  /*07b0*/  @P0 ATOMG.E.ADD.STRONG.GPU PT, R12, desc[UR6][R12.64], R25 ;  /* 0x800000190c0c09a8 */ /* 0x004ea200081ef106 */
[----:B------:R-:W-:-:S04]  /*07c0*/  LOP3.LUT R18, R23, UR4, RZ, 0xc0, !PT ;  /* 0x0000000417127c12 */ /* 0x000fc8000f8ec0ff */
[----:B------:R-:W0:Y:S01]  /*07d0*/  POPC R15, R18 ;  /* 0x00000012000f7309 */ /* 0x000e220000000000 */
[----:B--2---:R-:W0:Y:S02]  /*07e0*/  SHFL.IDX PT, R16, R12, R27, 0x1f ;  /* 0x00001f1b0c107589 */ /* 0x004e2400000e0000 */
[----:B0-----:R-:W-:-:S04]  /*07f0*/  IADD3 R16, PT, PT, R16, R15, RZ ;  /* 0x0000000f10107210 */ /* 0x001fc80007ffe0ff */
[----:B------:R-:W-:-:S13]  /*0800*/  ISETP.GT.AND P0, PT, R16, 0x3ff, PT ;  /* 0x000003ff1000780c */ /* 0x000fda0003f04270 */
[----:B------:R-:W0:Y:S01]  /*0810*/  @!P0 LDC.64 R14, c[0x0][0x390] ;  /* 0x0000e400ff0e8b82 */ /* 0x000e220000000a00 */
[----:B------:R-:W-:-:S04]  /*0820*/  @!P0 IMAD R17, R19, 0x400, R16 ;  /* 0x0000040013118824 */ /* 0x000fc800078e0210 */
[----:B0-----:R-:W-:-:S05]  /*0830*/  @!P0 IMAD.WIDE R14, R17, 0x4, R14 ;  /* 0x00000004110e8825 */ /* 0x001fca00078e020e */
[----:B------:R4:W-:Y:S01]  /*0840*/  @!P0 STG.E desc[UR6][R14.64], R20 ;  /* 0x000000140e008986 */ /* 0x0009e2000c101906 */
[----:B------:R-:W-:Y:S05]  /*0850*/  @!P0 BRA `(.L_x_6) ;  /* 0x0000000400508947 */ /* 0x000fea0003800000 */
[----:B------:R-:W-:Y:S02]  /*0860*/  VOTEU.ANY UR4, UPT, PT ;  /* 0x0000000000047886 */ /* 0x000fe400038e0100 */
[----:B----4-:R-:W0:Y:S08]  /*0870*/  FLO.U32 R15, UR4 ;  /* 0x00000004000f7d00 */ /* 0x010e3000080e0000 */
[----:B------:R-:W1:Y:S01]  /*0880*/  POPC R13, UR4 ;  /* 0x00000004000d7d09 */ /* 0x000e620008000000 */
[----:B0-----:R-:W-:-:S13]  /*0890*/  ISETP.EQ.U32.AND P0, PT, R15, R22, PT ;  /* 0x000000160f00720c */ /* 0x001fda0003f02070 */
[----:B-1----:R-:W2:Y:S01]  /*08a0*/  @P0 ATOMG.E.ADD.STRONG.GPU PT, R12, desc[UR6][R4.64], R13 ;  /* 0x8000000d040c09a8 */ /* 0x002ea200081ef106 */
[----:B------:R-:W-:-:S06]  /*08b0*/  LOP3.LUT R23, R23, UR4, RZ, 0xc0, !PT ;  /* 0x0000000417177c12 */ /* 0x000fcc000f8ec0ff */
[----:B------:R-:W0:Y:S01]  /*08c0*/  POPC R23, R23 ;  /* 0x0000001700177309 */ /* 0x000e220000000000 */
[----:B--2---:R-:W0:Y:S02]  /*08d0*/  SHFL.IDX PT, R12, R12, R15, 0x1f ;  /* 0x00001f0f0c0c7589 */ /* 0x004e2400000e0000 */
[----:B0-----:R-:W-:-:S05]  /*08e0*/  IMAD.IADD R14, R12, 0x1, R23 ;  /* 0x000000010c0e7824 */ /* 0x001fca00078e0217 */
[----:B------:R-:W-:-:S13]  /*08f0*/  ISETP.GT.AND P0, PT, R14, 0x7ff, PT ;  /* 0x000007ff0e00780c */ /* 0x000fda0003f04270 */
[----:B------:R-:W-:Y:S05]  /*0900*/  @P0 BRA `(.L_x_6) ;  /* 0x0000000400240947 */ /* 0x000fea0003800000 */
[----:B------:R-:W0:Y:S01]  /*0910*/  LDC.64 R12, c[0x0][0x3a0] ;  /* 0x0000e800ff0c7b82 */ /* 0x000e220000000a00 */
[----:B------:R-:W-:-:S04]  /*0920*/  IMAD R15, R19, 0x800, R14 ;  /* 0x00000800130f7824 */ /* 0x000fc800078e020e */
[----:B0-----:R-:W-:-:S05]  /*0930*/  IMAD.WIDE R12, R15, 0x4, R12 ;  /* 0x000000040f0c7825 */ /* 0x001fca00078e020c */
[----:B------:R0:W-:Y:S01]  /*0940*/  STG.E desc[UR6][R12.64], R20 ;  /* 0x000000140c007986 */ /* 0x0001e2000c101906 */
[----:B------:R-:W-:Y:S05]  /*0950*/  BRA `(.L_x_6) ;  /* 0x0000000400107947 */ /* 0x000fea0003800000 */
.L_x_10:
[----:B------:R-:W-:-:S13]  /*0960*/  ISETP.NE.AND P0, PT, R18, R19, PT ;  /* 0x000000131200720c */ /* 0x000fda0003f05270 */
.L_x_9:
[----:B------:R-:W-:Y:S05]  /*0970*/  BSYNC.RELIABLE B2 ;  /* 0x0000000000027941 */ /* 0x000fea0003800100 */
.L_x_8:
[----:B------:R-:W-:Y:S01]  /*0980*/  ISETP.GT.OR P0, PT, R18, 0xf, !P0 ;  /* 0x0000000f1200780c */ /* 0x000fe20004704670 */
[----:B------:R-:W-:-:S12]  /*0990*/  BSSY.RELIABLE B2, `(.L_x_11) ;  /* 0x0000010000027945 */ /* 0x000fd80003800100 */
[----:B------:R-:W-:Y:S05]  /*09a0*/  @P0 BRA `(.L_x_12) ;  /* 0x0000000000380947 */ /* 0x000fea0003800000 */
[----:B------:R-:W0:Y:S01]  /*09b0*/  LDC.64 R14, c[0x0][0x3b0] ;  /* 0x0000ec00ff0e7b82 */ /* 0x000e220000000a00 */
[----:B------:R-:W-:-:S05]  /*09c0*/  LEA R17, R18, R19, 0x4 ;  /* 0x0000001312117211 */ /* 0x000fca00078e20ff */
[----:B0-----:R-:W-:-:S05]  /*09d0*/  IMAD.WIDE R16, R17, 0x4, R14 ;  /* 0x0000000411107825 */ /* 0x001fca00078e020e */
[----:B------:R-:W2:Y:S02]  /*09e0*/  LDG.E R24, desc[UR6][R16.64] ;  /* 0x0000000610187981 */ /* 0x000ea4000c1e1900 */
[----:B--2---:R-:W-:-:S13]  /*09f0*/  ISETP.NE.AND P0, PT, R24, -0x1, PT ;  /* 0xffffffff1800780c */ /* 0x004fda0003f05270 */
[----:B------:R-:W-:Y:S05]  /*0a00*/  @!P0 BREAK.RELIABLE B2 ;  /* 0x0000000000028942 */ /* 0x000fea0003800100 */
[----:B------:R-:W-:Y:S05]  /*0a10*/  @P0 BRA `(.L_x_12) ;  /* 0x00000000001c0947 */ /* 0x000fea0003800000 */
[----:B------:R-:W-:Y:S01]  /*0a20*/  ISETP.GT.AND P0, PT, R19, R18, PT ;  /* 0x000000121300720c */ /* 0x000fe20003f04270 */
[----:B------:R-:W-:-:S12]  /*0a30*/  IMAD.MOV.U32 R23, RZ, RZ, 0x1 ;  /* 0x00000001ff177424 */ /* 0x000fd800078e00ff */
[----:B------:R-:W-:Y:S01]  /*0a40*/  @!P0 IMAD R13, R19, 0x10, R18 ;  /* 0x00000010130d8824 */ /* 0x000fe200078e0212 */
[----:B------:R0:W-:Y:S03]  /*0a50*/  @P0 STG.E desc[UR6][R16.64], R23 ;  /* 0x0000001710000986 */ /* 0x0001e6000c101906 */
[----:B------:R-:W-:-:S05]  /*0a60*/  @!P0 IMAD.WIDE.U32 R14, R13, 0x4, R14 ;  /* 0x000000040d0e8825 */ /* 0x000fca00078e000e */
[----:B------:R0:W-:Y:S01]  /*0a70*/  @!P0 STG.E desc[UR6][R14.64], R23 ;  /* 0x000000170e008986 */ /* 0x0001e2000c101906 */
[----:B------:R-:W-:Y:S05]  /*0a80*/  BRA `(.L_x_6) ;  /* 0x0000000000c47947 */ /* 0x000fea0003800000 */
.L_x_12:
[----:B------:R-:W-:Y:S05]  /*0a90*/  BSYNC.RELIABLE B2 ;  /* 0x0000000000027941 */ /* 0x000fea0003800100 */
.L_x_11:
[----:B------:R-:W-:-:S13]  /*0aa0*/  ISETP.NE.AND P0, PT, R18, -0x2, PT ;  /* 0xfffffffe1200780c */ /* 0x000fda0003f05270 */
[----:B------:R-:W-:Y:S05]  /*0ab0*/  @P0 BRA `(.L_x_13) ;  /* 0x00000000000c0947 */ /* 0x000fea0003800000 */
[----:B------:R-:W-:-:S05]  /*0ac0*/  IMAD.MOV.U32 R18, RZ, RZ, -0x2 ;  /* 0xfffffffeff127424 */ /* 0x000fca00078e00ff */
[----:B------:R3:W5:Y:S01]  /*0ad0*/  ATOMG.E.CAS.STRONG.GPU PT, RZ, [R12], R18, R19 ;  /* 0x000000120cff73a9 */ /* 0x00076200001ee113 */
[----:B------:R-:W-:Y:S05]  /*0ae0*/  BRA `(.L_x_6) ;  /* 0x0000000000ac7947 */ /* 0x000fea0003800000 */
.L_x_13:
[----:B------:R-:W-:-:S13]  /*0af0*/  ISETP.GE.AND P0, PT, R18, 0x10, PT ;  /* 0x000000101200780c */ /* 0x000fda0003f06270 */
[----:B------:R-:W-:Y:S05]  /*0b00*/  @!P0 BRA `(.L_x_6) ;  /* 0x0000000000a48947 */ /* 0x000fea0003800000 */
[----:B------:R-:W-:Y:S01]  /*0b10*/  VOTEU.ANY UR4, UPT, PT ;  /* 0x0000000000047886 */ /* 0x000fe200038e0100 */
[----:B------:R-:W0:Y:S01]  /*0b20*/  LDC.64 R12, c[0x0][0x3b8] ;  /* 0x0000ee00ff0c7b82 */ /* 0x000e220000000a00 */
[----:B------:R-:W1:Y:S08]  /*0b30*/  FLO.U32 R25, UR4 ;  /* 0x0000000400197d00 */ /* 0x000e7000080e0000 */
[----:B------:R-:W2:Y:S01]  /*0b40*/  POPC R15, UR4 ;  /* 0x00000004000f7d09 */ /* 0x000ea20008000000 */
[----:B-1----:R-:W-:-:S13]  /*0b50*/  ISETP.EQ.U32.AND P0, PT, R25, R22, PT ;  /* 0x000000161900720c */ /* 0x002fda0003f02070 */
[----:B--2---:R-:W2:Y:S01]  /*0b60*/  @P0 ATOMG.E.ADD.STRONG.GPU PT, R22, desc[UR6][R2.64], R15 ;  /* 0x8000000f021609a8 */ /* 0x004ea200081ef106 */
[----:B------:R-:W-:-:S06]  /*0b70*/  LOP3.LUT R23, R23, UR4, RZ, 0xc0, !PT ;  /* 0x0000000417177c12 */ /* 0x000fcc000f8ec0ff */
[----:B------:R-:W1:Y:S01]  /*0b80*/  POPC R23, R23 ;  /* 0x0000001700177309 */ /* 0x000e620000000000 */
[----:B--2---:R-:W1:Y:S02]  /*0b90*/  SHFL.IDX PT, R14, R22, R25, 0x1f ;  /* 0x00001f19160e7589 */ /* 0x004e6400000e0000 */
[----:B-1----:R-:W-:-:S04]  /*0ba0*/  IADD3 R14, PT, PT, R14, R23, RZ ;  /* 0x000000170e0e7210 */ /* 0x002fc80007ffe0ff */
[----:B------:R-:W-:Y:S01]  /*0bb0*/  ISETP.GE.AND P0, PT, R14, 0x1, PT ;  /* 0x000000010e00780c */ /* 0x000fe20003f06270 */
[----:B------:R-:W-:-:S04]  /*0bc0*/  IMAD.IADD R17, R21, 0x1, R14 ;  /* 0x0000000115117824 */ /* 0x000fc800078e020e */
[----:B0-----:R-:W-:-:S05]  /*0bd0*/  IMAD.WIDE R16, R17, 0x4, R12 ;  /* 0x0000000411107825 */ /* 0x001fca00078e020c */
[----:B------:R1:W-:Y:S03]  /*0be0*/  STG.E desc[UR6][R16.64], R18 ;  /* 0x0000001210007986 */ /* 0x0003e6000c101906 */
[----:B------:R-:W-:Y:S05]  /*0bf0*/  @!P0 BRA `(.L_x_6) ;  /* 0x0000000000688947 */ /* 0x000fea0003800000 */
[----:B------:R-:W-:-:S06]  /*0c00*/  IMAD.WIDE R12, R21, 0x4, R12 ;  /* 0x00000004150c7825 */ /* 0x000fcc00078e020c */
[----:B------:R-:W2:Y:S02]  /*0c10*/  LDG.E R13, desc[UR6][R12.64] ;  /* 0x000000060c0d7981 */ /* 0x000ea4000c1e1900 */
[----:B--2---:R-:W-:-:S13]  /*0c20*/  ISETP.NE.AND P0, PT, R18, R13, PT ;  /* 0x0000000d1200720c */ /* 0x004fda0003f05270 */
[----:B------:R-:W-:Y:S05]  /*0c30*/  @!P0 BRA `(.L_x_14) ;  /* 0x0000000000288947 */ /* 0x000fea0003800000 */
[----:B------:R-:W0:Y:S01]  /*0c40*/  LDC.64 R12, c[0x0][0x3b8] ;  /* 0x0000ee00ff0c7b82 */ /* 0x000e220000000a00 */
[----:B------:R-:W-:-:S07]  /*0c50*/  IMAD.MOV.U32 R22, RZ, RZ, RZ ;  /* 0x000000ffff167224 */ /* 0x000fce00078e00ff */
.L_x_15:
[----:B------:R-:W-:-:S05]  /*0c60*/  VIADD R22, R22, 0x1 ;  /* 0x0000000116167836 */ /* 0x000fca0000000000 */
[----:B------:R-:W-:-:S13]  /*0c70*/  ISETP.NE.AND P0, PT, R22, R14, PT ;  /* 0x0000000e1600720c */ /* 0x000fda0003f05270 */
[----:B------:R-:W-:Y:S05]  /*0c80*/  @!P0 BRA `(.L_x_6) ;  /* 0x0000000000448947 */ /* 0x000fea0003800000 */
[----:B-1----:R-:W-:-:S05]  /*0c90*/  IADD3 R17, PT, PT, R21, R22, RZ ;  /* 0x0000001615117210 */ /* 0x002fca0007ffe0ff */
[----:B0-----:R-:W-:-:S06]  /*0ca0*/  IMAD.WIDE R16, R17, 0x4, R12 ;  /* 0x0000000411107825 */ /* 0x001fcc00078e020c */
[----:B------:R-:W2:Y:S02]  /*0cb0*/  LDG.E R17, desc[UR6][R16.64] ;  /* 0x0000000610117981 */ /* 0x000ea4000c1e1900 */
[----:B--2---:R-:W-:-:S13]  /*0cc0*/  ISETP.NE.AND P0, PT, R18, R17, PT ;  /* 0x000000111200720c */ /* 0x004fda0003f05270 */
[----:B------:R-:W-:Y:S05]  /*0cd0*/  @P0 BRA `(.L_x_15) ;  /* 0xfffffffc00e00947 */ /* 0x000fea000383ffff */
.L_x_14:
[----:B------:R-:W0:Y:S01]  /*0ce0*/  S2R R12, SR_LANEID ;  /* 0x00000000000c7919 */ /* 0x000e220000000000 */
[----:B------:R-:W-:Y:S02]  /*0cf0*/  VOTEU.ANY UR4, UPT, PT ;  /* 0x0000000000047886 */ /* 0x000fe400038e0100 */
[----:B------:R-:W-:Y:S02]  /*0d00*/  UFLO.U32 UR5, UR4 ;  /* 0x00000004000572bd */ /* 0x000fe400080e0000 */
[----:B------:R-:W-:-:S06]  /*0d10*/  UPOPC UR4, UR4 ;  /* 0x00000004000472bf */ /* 0x000fcc0008000000 */
[----:B------:R-:W-:Y:S01]  /*0d20*/  IMAD R13, RZ, RZ, -UR4 ;  /* 0x80000004ff0d7e24 */ /* 0x000fe2000f8e02ff */
[----:B0-----:R-:W-:-:S13]  /*0d30*/  ISETP.EQ.U32.AND P0, PT, R12, UR5, PT ;  /* 0x000000050c007c0c */ /* 0x001fda000bf02070 */
[----:B------:R2:W-:Y:S01]  /*0d40*/  @P0 REDG.E.ADD.STRONG.GPU desc[UR6][R2.64], R13 ;  /* 0x0000000d0200098e */ /* 0x0005e2000c12e106 */
[----:B------:R-:W-:Y:S05]  /*0d50*/  BRA `(.L_x_6) ;  /* 0x0000000000107947 */ /* 0x000fea0003800000 */
.L_x_7:
[----:B------:R-:W-:-:S05]  /*0d60*/  VIADD R12, R16, 0x4 ;  /* 0x00000004100c7836 */ /* 0x000fca0000000000 */
[----:B------:R-:W-:-:S05]  /*0d70*/  LEA R12, R25, R12, 0x18 ;  /* 0x0000000c190c7211 */ /* 0x000fca00078ec0ff */
[----:B------:R-:W-:-:S05]  /*0d80*/  IMAD R13, R13, 0x4, R12 ;  /* 0x000000040d0d7824 */ /* 0x000fca00078e020c */
[----:B------:R0:W-:Y:S02]  /*0d90*/  STS [R13], R20 ;  /* 0x000000140d007388 */ /* 0x0001e40000000800 */
.L_x_6:
[----:B------:R-:W-:Y:S05]  /*0da0*/  BSYNC.RECONVERGENT B0 ;  /* 0x0000000000007941 */ /* 0x000fea0003800200 */
.L_x_5:
[C---:B------:R-:W-:Y:S02]  /*0db0*/  ISETP.GE.U32.AND P0, PT, R20.reuse, 0x1c6fac, PT ;  /* 0x001c6fac1400780c */ /* 0x040fe40003f06070 */
[----:B0---4-:R-:W-:-:S11]  /*0dc0*/  IADD3 R20, PT, PT, R20, 0x400, RZ ;  /* 0x0000040014147810 */ /* 0x011fd60007ffe0ff */
[----:B------:R-:W-:Y:S05]  /*0dd0*/  @!P0 BRA `(.L_x_16) ;  /* 0xfffffff400b88947 */ /* 0x000fea000383ffff */
[----:B------:R-:W-:Y:S05]  /*0de0*/  BSYNC.RECONVERGENT B1 ;  /* 0x0000000000017941 */ /* 0x000fea0003800200 */
.L_x_4:
[----:B------:R-:W-:Y:S05]  /*0df0*/  WARPSYNC.ALL ;  /* 0x0000000000007948 */ /* 0x000fea0003800000 */
[----:B------:R-:W0:Y:S08]  /*0e00*/  S2UR UR5, SR_CgaCtaId ;  /* 0x00000000000579c3 */ /* 0x000e300000008800 */
[----:B------:R-:W-:Y:S06]  /*0e10*/  BAR.SYNC.DEFER_BLOCKING 0x0 ;  /* 0x0000000000007b1d */ /* 0x000fec0000010000 */
[----:B------:R-:W-:-:S02]  /*0e20*/  UMOV UR4, 0x400 ;  /* 0x0000040000047882 */ /* 0x000fc40000000000 */
[----:B0-----:R-:W-:Y:S01]  /*0e30*/  ULEA UR4, UR5, UR4, 0x18 ;  /* 0x0000000405047291 */ /* 0x001fe2000f8ec0ff */
[----:B------:R-:W0:Y:S08]  /*0e40*/  LDCU UR5, c[0x3][URZ] ;  /* 0x00c00000ff0577ac */ /* 0x000e300008000800 */
[----:B--2---:R-:W0:Y:S02]  /*0e50*/  LDS R2, [UR4+0x14] ;  /* 0x00001404ff027984 */ /* 0x004e240008000800 */
[----:B0-----:R-:W-:-:S13]  /*0e60*/  ISETP.GE.AND P0, PT, R2, UR5, PT ;  /* 0x0000000502007c0c */ /* 0x001fda000bf06270 */
[----:B------:R-:W-:Y:S05]  /*0e70*/  @!P0 BRA `(.L_x_17) ;  /* 0x00000008002c8947 */ /* 0x000fea0003800000 */
[----:B------:R-:W0:Y:S01]  /*0e80*/  LDS R7, [UR4] ;  /* 0x00000004ff077984 */ /* 0x000e220008000800 */
[----:B------:R-:W0:Y:S01]  /*0e90*/  LDC.64 R4, c[0x0][0x388] ;  /* 0x0000e200ff047b82 */ /* 0x000e220000000a00 */
[----:B------:R-:W-:Y:S01]  /*0ea0*/  ISETP.GE.AND P0, PT, R0, UR5, PT ;  /* 0x0000000500007c0c */ /* 0x000fe2000bf06270 */
[----:B------:R-:W-:Y:S01]  /*0eb0*/  BSSY.RECONVERGENT B1, `(.L_x_18) ;  /* 0x0000086000017945 */ /* 0x000fe20003800200 */
[----:B------:R-:W2:Y:S01]  /*0ec0*/  LDS R3, [UR4+0x18] ;  /* 0x00001804ff037984 */ /* 0x000ea20008000800 */
[----:B0-----:R-:W-:-:S05]  /*0ed0*/  IMAD.WIDE R4, R7, 0x4, R4 ;  /* 0x0000000407047825 */ /* 0x001fca00078e0204 */
[----:B--2---:R0:W-:Y:S05]  /*0ee0*/  STG.E desc[UR6][R4.64], R3 ;  /* 0x0000000304007986 */ /* 0x0041ea000c101906 */
[----:B------:R-:W-:Y:S05]  /*0ef0*/  @P0 BRA `(.L_x_19) ;  /* 0x0000000800040947 */ /* 0x000fea0003800000 */
[----:B0-----:R-:W0:Y:S01]  /*0f00*/  LDC.64 R4, c[0x0][0x398] ;  /* 0x0000e600ff047b82 */ /* 0x001e220000000a00 */
[----:B------:R-:W-:Y:S02]  /*0f10*/  IMAD.SHL.U32 R10, R3, 0x100, RZ ;  /* 0x00000100030a7824 */ /* 0x000fe400078e00ff */
[----:B------:R-:W-:-:S05]  /*0f20*/  IMAD.MOV.U32 R11, RZ, RZ, R0 ;  /* 0x000000ffff0b7224 */ /* 0x000fca00078e0000 */
[----:B------:R-:W2:Y:S08]  /*0f30*/  LDC.64 R6, c[0x0][0x3a8] ;  /* 0x0000ea00ff067b82 */ /* 0x000eb00000000a00 */
[----:B------:R-:W4:Y:S01]  /*0f40*/  LDC.64 R8, c[0x0][0x3c0] ;  /* 0x0000f000ff087b82 */ /* 0x000f220000000a00 */
[----:B0-----:R-:W-:-:S04]  /*0f50*/  IMAD.WIDE R4, R3, 0x4, R4 ;  /* 0x0000000403047825 */ /* 0x001fc800078e0204 */
[----:B--2---:R-:W-:-:S04]  /*0f60*/  IMAD.WIDE R6, R3, 0x4, R6 ;  /* 0x0000000403067825 */ /* 0x004fc800078e0206 */
[----:B----4-:R-:W-:-:S07]  /*0f70*/  IMAD.WIDE R8, R3, 0x4, R8 ;  /* 0x0000000403087825 */ /* 0x010fce00078e0208 */
.L_x_30:
[----:B0-----:R-:W0:Y:S01]  /*0f80*/  S2UR UR5, SR_CgaCtaId ;  /* 0x00000000000579c3 */ /* 0x001e220000008800 */
[----:B------:R-:W-:Y:S01]  /*0f90*/  UMOV UR4, 0x400 ;  /* 0x0000040000047882 */ /* 0x000fe20000000000 */
[----:B--23--:R-:W-:Y:S01]  /*0fa0*/  IMAD.MOV.U32 R2, RZ, RZ, -0x1 ;  /* 0xffffffffff027424 */ /* 0x00cfe200078e00ff */
[----:B------:R-:W-:-:S05]  /*0fb0*/  UIADD3 UR4, UPT, UPT, UR4, 0x4, URZ ;  /* 0x0000000404047890 */ /* 0x000fca000fffe0ff */
[----:B-1----:R-:W2:Y:S01]  /*0fc0*/  LDC.64 R14, c[0x0][0x388] ;  /* 0x0000e200ff0e7b82 */ /* 0x002ea20000000a00 */
[----:B0-----:R-:W-:-:S06]  /*0fd0*/  ULEA UR4, UR5, UR4, 0x18 ;  /* 0x0000000405047291 */ /* 0x001fcc000f8ec0ff */
[----:B---3--:R-:W-:-:S05]  /*0fe0*/  LEA R12, R11, UR4, 0x2 ;  /* 0x000000040b0c7c11 */ /* 0x008fca000f8e10ff */
[----:B------:R-:W0:Y:S01]  /*0ff0*/  LDCU UR4, c[0x3][URZ] ;  /* 0x00c00000ff0477ac */ /* 0x000e220008000800 */
[----:B------:R-:W2:Y:S02]  /*1000*/  LDS R12, [R12] ;  /* 0x000000000c0c7984 */ /* 0x000ea40000000800 */
[----:B--2---:R-:W-:-:S05]  /*1010*/  IMAD.WIDE R14, R12, 0x4, R14 ;  /* 0x000000040c0e7825 */ /* 0x004fca00078e020e */
[----:B------:R-:W2:Y:S01]  /*1020*/  ATOMG.E.CAS.STRONG.GPU PT, R2, [R14], R2, R3 ;  /* 0x000000020e0273a9 */ /* 0x000ea200001ee103 */
[----:B------:R-:W-:Y:S01]  /*1030*/  IADD3 R11, PT, PT, R11, 0x400, RZ ;  /* 0x000004000b0b7810 */ /* 0x000fe20007ffe0ff */
[----:B------:R-:W-:Y:S04]  /*1040*/  BSSY.RECONVERGENT B0, `(.L_x_20) ;  /* 0x000006b000007945 */ /* 0x000fe80003800200 */
[----:B------:R-:W-:Y:S01]  /*1050*/  BSSY.RELIABLE B2, `(.L_x_21) ;  /* 0x000002a000027945 */ /* 0x000fe20003800100 */
[----:B------:R-:W-:Y:S02]  /*1060*/  PLOP3.LUT P0, PT, PT, PT, PT, 0x8, 0x80 ;  /* 0x000000000080781c */ /* 0x000fe40003f0e170 */
[----:B0-----:R-:W-:Y:S02]  /*1070*/  ISETP.GE.AND P1, PT, R11, UR4, PT ;  /* 0x000000040b007c0c */ /* 0x001fe4000bf26270 */
[----:B--2---:R-:W-:-:S13]  /*1080*/  ISETP.NE.AND P2, PT, R2, -0x2, PT ;  /* 0xfffffffe0200780c */ /* 0x004fda0003f45270 */
[----:B----4-:R-:W-:Y:S05]  /*1090*/  @!P2 BRA `(.L_x_22) ;  /* 0x000000000094a947 */ /* 0x010fea0003800000 */
[----:B------:R-:W-:-:S13]  /*10a0*/  ISETP.NE.AND P0, PT, R2, -0x1, PT ;  /* 0xffffffff0200780c */ /* 0x000fda0003f05270 */
[----:B------:R-:W-:Y:S05]  /*10b0*/  @!P0 BREAK.RELIABLE B2 ;  /* 0x0000000000028942 */ /* 0x000fea0003800100 */
[----:B------:R-:W-:Y:S05]  /*10c0*/  @P0 BRA `(.L_x_23) ;  /* 0x0000000000840947 */ /* 0x000fea0003800000 */
[----:B------:R-:W0:Y:S01]  /*10d0*/  S2R R19, SR_LANEID ;  /* 0x0000000000137919 */ /* 0x000e220000000000 */
[----:B------:R-:W-:Y:S02]  /*10e0*/  VOTEU.ANY UR4, UPT, PT ;  /* 0x0000000000047886 */ /* 0x000fe400038e0100 */
[----:B-1----:R-:W0:Y:S08]  /*10f0*/  FLO.U32 R16, UR4 ;  /* 0x0000000400107d00 */ /* 0x002e3000080e0000 */
[----:B------:R-:W1:Y:S01]  /*1100*/  POPC R17, UR4 ;  /* 0x0000000400117d09 */ /* 0x000e620008000000 */
[----:B0-----:R-:W-:-:S13]  /*1110*/  ISETP.EQ.U32.AND P0, PT, R16, R19, PT ;  /* 0x000000131000720c */ /* 0x001fda0003f02070 */
[----:B-1----:R-:W2:Y:S01]  /*1120*/  @P0 ATOMG.E.ADD.STRONG.GPU PT, R17, desc[UR6][R4.64], R17 ;  /* 0x80000011041109a8 */ /* 0x002ea200081ef106 */
[----:B------:R-:W0:Y:S02]  /*1130*/  S2R R20, SR_LTMASK ;  /* 0x0000000000147919 */ /* 0x000e240000003900 */
[----:B0-----:R-:W-:-:S04]  /*1140*/  LOP3.LUT R18, R20, UR4, RZ, 0xc0, !PT ;  /* 0x0000000414127c12 */ /* 0x001fc8000f8ec0ff */
[----:B------:R-:W0:Y:S01]  /*1150*/  POPC R13, R18 ;  /* 0x00000012000d7309 */ /* 0x000e220000000000 */
[----:B--2---:R-:W0:Y:S02]  /*1160*/  SHFL.IDX PT, R2, R17, R16, 0x1f ;  /* 0x00001f1011027589 */ /* 0x004e2400000e0000 */
[----:B0-----:R-:W-:-:S05]  /*1170*/  IMAD.IADD R2, R2, 0x1, R13 ;  /* 0x0000000102027824 */ /* 0x001fca00078e020d */
[----:B------:R-:W-:-:S13]  /*1180*/  ISETP.GT.AND P0, PT, R2, 0x3ff, PT ;  /* 0x000003ff0200780c */ /* 0x000fda0003f04270 */
[----:B------:R-:W0:Y:S01]  /*1190*/  @!P0 LDC.64 R14, c[0x0][0x390] ;  /* 0x0000e400ff0e8b82 */ /* 0x000e220000000a00 */
[----:B------:R-:W-:-:S04]  /*11a0*/  @!P0 IMAD R13, R3, 0x400, R2 ;  /* 0x00000400030d8824 */ /* 0x000fc800078e0202 */
[----:B0-----:R-:W-:-:S05]  /*11b0*/  @!P0 IMAD.WIDE R14, R13, 0x4, R14 ;  /* 0x000000040d0e8825 */ /* 0x001fca00078e020e */
[----:B------:R0:W-:Y:S01]  /*11c0*/  @!P0 STG.E desc[UR6][R14.64], R12 ;  /* 0x0000000c0e008986 */ /* 0x0001e2000c101906 */
[----:B------:R-:W-:Y:S05]  /*11d0*/  @!P0 BRA `(.L_x_24) ;  /* 0x0000000400448947 */ /* 0x000fea0003800000 */
[----:B------:R-:W-:Y:S02]  /*11e0*/  VOTEU.ANY UR4, UPT, PT ;  /* 0x0000000000047886 */ /* 0x000fe400038e0100 */
[----:B0-----:R-:W0:Y:S08]  /*11f0*/  FLO.U32 R14, UR4 ;  /* 0x00000004000e7d00 */ /* 0x001e3000080e0000 */
        /* <DEDUP_REMOVED lines=10> */
[----:B------:R-:W-:-:S05]  /*12a0*/  LEA R13, R3, R2, 0xb ;  /* 0x00000002030d7211 */ /* 0x000fca00078e58ff */
[----:B0-----:R-:W-:-:S05]  /*12b0*/  IMAD.WIDE R14, R13, 0x4, R14 ;  /* 0x000000040d0e7825 */ /* 0x001fca00078e020e */
[----:B------:R1:W-:Y:S01]  /*12c0*/  STG.E desc[UR6][R14.64], R12 ;  /* 0x0000000c0e007986 */ /* 0x0003e2000c101906 */
[----:B------:R-:W-:Y:S05]  /*12d0*/  BRA `(.L_x_24) ;  /* 0x0000000400047947 */ /* 0x000fea0003800000 */
.L_x_23:
[----:B------:R-:W-:-:S13]  /*12e0*/  ISETP.NE.AND P0, PT, R2, R3, PT ;  /* 0x000000030200720c */ /* 0x000fda0003f05270 */
.L_x_22:
[----:B------:R-:W-:Y:S05]  /*12f0*/  BSYNC.RELIABLE B2 ;  /* 0x0000000000027941 */ /* 0x000fea0003800100 */
.L_x_21:
[----:B------:R-:W-:Y:S01]  /*1300*/  ISETP.GT.OR P0, PT, R2, 0xf, !P0 ;  /* 0x0000000f0200780c */ /* 0x000fe20004704670 */
[----:B------:R-:W-:-:S12]  /*1310*/  BSSY.RELIABLE B2, `(.L_x_25) ;  /* 0x0000010000027945 */ /* 0x000fd80003800100 */
[----:B------:R-:W-:Y:S05]  /*1320*/  @P0 BRA `(.L_x_26) ;  /* 0x0000000000380947 */ /* 0x000fea0003800000 */
[----:B------:R-:W0:Y:S01]  /*1330*/  LDC.64 R12, c[0x0][0x3b0] ;  /* 0x0000ec00ff0c7b82 */ /* 0x000e220000000a00 */
[----:B-1----:R-:W-:-:S04]  /*1340*/  IMAD R17, R2, 0x10, R3 ;  /* 0x0000001002117824 */ /* 0x002fc800078e0203 */
        /* <DEDUP_REMOVED lines=12> */
.L_x_26:
[----:B------:R-:W-:Y:S05]  /*1410*/  BSYNC.RELIABLE B2 ;  /* 0x0000000000027941 */ /* 0x000fea0003800100 */
.L_x_25:
[----:B------:R-:W-:-:S13]  /*1420*/  ISETP.NE.AND P0, PT, R2, -0x2, PT ;  /* 0xfffffffe0200780c */ /* 0x000fda0003f05270 */
[----:B------:R-:W-:Y:S05]  /*1430*/  @P0 BRA `(.L_x_27) ;  /* 0x00000000000c0947 */ /* 0x000fea0003800000 */
[----:B------:R-:W-:-:S05]  /*1440*/  MOV R2, 0xfffffffe ;  /* 0xfffffffe00027802 */ /* 0x000fca0000000f00 */
[----:B------:R2:W5:Y:S01]  /*1450*/  ATOMG.E.CAS.STRONG.GPU PT, RZ, [R14], R2, R3 ;  /* 0x000000020eff73a9 */ /* 0x00056200001ee103 */
[----:B------:R-:W-:Y:S05]  /*1460*/  BRA `(.L_x_24) ;  /* 0x0000000000a07947 */ /* 0x000fea0003800000 */
.L_x_27:
[----:B------:R-:W-:-:S13]  /*1470*/  ISETP.GE.AND P0, PT, R2, 0x10, PT ;  /* 0x000000100200780c */ /* 0x000fda0003f06270 */
[----:B------:R-:W-:Y:S05]  /*1480*/  @!P0 BRA `(.L_x_24) ;  /* 0x0000000000988947 */ /* 0x000fea0003800000 */
[----:B------:R-:W0:Y:S01]  /*1490*/  S2R R13, SR_LANEID ;  /* 0x00000000000d7919 */ /* 0x000e220000000000 */
[----:B------:R-:W-:Y:S02]  /*14a0*/  VOTEU.ANY UR4, UPT, PT ;  /* 0x0000000000047886 */ /* 0x000fe400038e0100 */
[----:B-1----:R-:W0:Y:S08]  /*14b0*/  FLO.U32 R16, UR4 ;  /* 0x0000000400107d00 */ /* 0x002e3000080e0000 */
[----:B------:R-:W1:Y:S01]  /*14c0*/  POPC R19, UR4 ;  /* 0x0000000400137d09 */ /* 0x000e620008000000 */
[----:B0-----:R-:W-:Y:S01]  /*14d0*/  ISETP.EQ.U32.AND P0, PT, R16, R13, PT ;  /* 0x0000000d1000720c */ /* 0x001fe20003f02070 */
[----:B------:R-:W0:Y:S01]  /*14e0*/  S2R R18, SR_LTMASK ;  /* 0x0000000000127919 */ /* 0x000e220000003900 */
[----:B------:R-:W2:Y:S11]  /*14f0*/  LDC.64 R12, c[0x0][0x3b8] ;  /* 0x0000ee00ff0c7b82 */ /* 0x000eb60000000a00 */
[----:B-1----:R-:W3:Y:S01]  /*1500*/  @P0 ATOMG.E.ADD.STRONG.GPU PT, R19, desc[UR6][R8.64], R19 ;  /* 0x80000013081309a8 */ /* 0x002ee200081ef106 */
[----:B0-----:R-:W-:-:S06]  /*1510*/  LOP3.LUT R18, R18, UR4, RZ, 0xc0, !PT ;  /* 0x0000000412127c12 */ /* 0x001fcc000f8ec0ff */
[----:B------:R-:W0:Y:S01]  /*1520*/  POPC R18, R18 ;  /* 0x0000001200127309 */ /* 0x000e220000000000 */
[----:B---3--:R-:W0:Y:S02]  /*1530*/  SHFL.IDX PT, R17, R19, R16, 0x1f ;  /* 0x00001f1013117589 */ /* 0x008e2400000e0000 */
[----:B0-----:R-:W-:-:S04]  /*1540*/  IMAD.IADD R17, R17, 0x1, R18 ;  /* 0x0000000111117824 */ /* 0x001fc800078e0212 */
[----:B------:R-:W-:Y:S01]  /*1550*/  IMAD.IADD R15, R10, 0x1, R17 ;  /* 0x000000010a0f7824 */ /* 0x000fe200078e0211 */
[----:B------:R-:W-:-:S03]  /*1560*/  ISETP.GE.AND P0, PT, R17, 0x1, PT ;  /* 0x000000011100780c */ /* 0x000fc60003f06270 */
[----:B--2---:R-:W-:-:S05]  /*1570*/  IMAD.WIDE R14, R15, 0x4, R12 ;  /* 0x000000040f0e7825 */ /* 0x004fca00078e020c */
[----:B------:R3:W-:Y:S05]  /*1580*/  STG.E desc[UR6][R14.64], R2 ;  /* 0x000000020e007986 */ /* 0x0007ea000c101906 */
[----:B------:R-:W-:Y:S05]  /*1590*/  @!P0 BRA `(.L_x_24) ;  /* 0x0000000000548947 */ /* 0x000fea0003800000 */
[----:B------:R-:W-:-:S06]  /*15a0*/  IMAD.WIDE R12, R10, 0x4, R12 ;  /* 0x000000040a0c7825 */ /* 0x000fcc00078e020c */
[----:B------:R-:W2:Y:S02]  /*15b0*/  LDG.E R13, desc[UR6][R12.64] ;  /* 0x000000060c0d7981 */ /* 0x000ea4000c1e1900 */
[----:B--2---:R-:W-:-:S13]  /*15c0*/  ISETP.NE.AND P0, PT, R2, R13, PT ;  /* 0x0000000d0200720c */ /* 0x004fda0003f05270 */
[----:B------:R-:W-:Y:S05]  /*15d0*/  @!P0 BRA `(.L_x_28) ;  /* 0x0000000000288947 */ /* 0x000fea0003800000 */
[----:B------:R-:W0:Y:S01]  /*15e0*/  LDC.64 R12, c[0x0][0x3b8] ;  /* 0x0000ee00ff0c7b82 */ /* 0x000e220000000a00 */
[----:B------:R-:W-:-:S07]  /*15f0*/  IMAD.MOV.U32 R19, RZ, RZ, RZ ;  /* 0x000000ffff137224 */ /* 0x000fce00078e00ff */
.L_x_29:
[----:B------:R-:W-:-:S04]  /*1600*/  IADD3 R19, PT, PT, R19, 0x1, RZ ;  /* 0x0000000113137810 */ /* 0x000fc80007ffe0ff */
[----:B------:R-:W-:-:S13]  /*1610*/  ISETP.NE.AND P0, PT, R19, R17, PT ;  /* 0x000000111300720c */ /* 0x000fda0003f05270 */
[----:B------:R-:W-:Y:S05]  /*1620*/  @!P0 BRA `(.L_x_24) ;  /* 0x0000000000308947 */ /* 0x000fea0003800000 */
[----:B---3--:R-:W-:-:S04]  /*1630*/  IMAD.IADD R15, R10, 0x1, R19 ;  /* 0x000000010a0f7824 */ /* 0x008fc800078e0213 */
[----:B0-----:R-:W-:-:S06]  /*1640*/  IMAD.WIDE R14, R15, 0x4, R12 ;  /* 0x000000040f0e7825 */ /* 0x001fcc00078e020c */
[----:B------:R-:W2:Y:S02]  /*1650*/  LDG.E R15, desc[UR6][R14.64] ;  /* 0x000000060e0f7981 */ /* 0x000ea4000c1e1900 */
[----:B--2---:R-:W-:-:S13]  /*1660*/  ISETP.NE.AND P0, PT, R2, R15, PT ;  /* 0x0000000f0200720c */ /* 0x004fda0003f05270 */
[----:B------:R-:W-:Y:S05]  /*1670*/  @P0 BRA `(.L_x_29) ;  /* 0xfffffffc00e00947 */ /* 0x000fea000383ffff */
.L_x_28:
[----:B---3--:R-:W0:Y:S01]  /*1680*/  S2R R2, SR_LANEID ;  /* 0x0000000000027919 */ /* 0x008e220000000000 */
[----:B------:R-:W-:Y:S02]  /*1690*/  VOTEU.ANY UR4, UPT, PT ;  /* 0x0000000000047886 */ /* 0x000fe400038e0100 */
[----:B------:R-:W-:Y:S02]  /*16a0*/  UFLO.U32 UR5, UR4 ;  /* 0x00000004000572bd */ /* 0x000fe400080e0000 */
[----:B------:R-:W-:-:S06]  /*16b0*/  UPOPC UR4, UR4 ;  /* 0x00000004000472bf */ /* 0x000fcc0008000000 */
[----:B------:R-:W-:Y:S01]  /*16c0*/  IMAD R13, RZ, RZ, -UR4 ;  /* 0x80000004ff0d7e24 */ /* 0x000fe2000f8e02ff */
[----:B0-----:R-:W-:-:S13]  /*16d0*/  ISETP.EQ.U32.AND P0, PT, R2, UR5, PT ;  /* 0x0000000502007c0c */ /* 0x001fda000bf02070 */
[----:B------:R4:W-:Y:S02]  /*16e0*/  @P0 REDG.E.ADD.STRONG.GPU desc[UR6][R8.64], R13 ;  /* 0x0000000d0800098e */ /* 0x0009e4000c12e106 */
.L_x_24:
[----:B------:R-:W-:Y:S05]  /*16f0*/  BSYNC.RECONVERGENT B0 ;  /* 0x0000000000007941 */ /* 0x000fea0003800200 */
.L_x_20:
[----:B------:R-:W-:Y:S05]  /*1700*/  @!P1 BRA `(.L_x_30) ;  /* 0xfffffff8001c9947 */ /* 0x000fea000383ffff */
.L_x_19:
[----:B------:R-:W-:Y:S05]  /*1710*/  BSYNC.RECONVERGENT B1 ;  /* 0x0000000000017941 */ /* 0x000fea0003800200 */
.L_x_18:
[----:B------:R-:W-:Y:S05]  /*1720*/  BRA `(.L_x_31) ;  /* 0x0000000000147947 */ /* 0x000fea0003800000 */
.L_x_17:
[----:B------:R-:W0:Y:S01]  /*1730*/  LDS R5, [UR4] ;  /* 0x00000004ff057984 */ /* 0x000e220008000800 */
[----:B------:R-:W0:Y:S01]  /*1740*/  LDC.64 R2, c[0x0][0x388] ;  /* 0x0000e200ff027b82 */ /* 0x000e220000000a00 */
[----:B------:R-:W-:Y:S02]  /*1750*/  IMAD.MOV.U32 R7, RZ, RZ, -0x2 ;  /* 0xfffffffeff077424 */ /* 0x000fe400078e00ff */
[----:B0-----:R-:W-:-:S05]  /*1760*/  IMAD.WIDE R2, R5, 0x4, R2 ;  /* 0x0000000405027825 */ /* 0x001fca00078e0202 */
[----:B------:R0:W-:Y:S02]  /*1770*/  STG.E desc[UR6][R2.64], R7 ;  /* 0x0000000702007986 */ /* 0x0001e4000c101906 */
.L_x_31:
[----:B------:R-:W-:Y:S01]  /*1780*/  BAR.SYNC.DEFER_BLOCKING 0x0 ;  /* 0x0000000000007b1d */ /* 0x000fe20000010000 */
[----:B------:R-:W-:-:S05]  /*1790*/  ISETP.NE.AND P1, PT, R0, RZ, PT ;  /* 0x000000ff0000720c */ /* 0x000fca0003f25270 */
[----:B------:R-:W-:Y:S08]  /*17a0*/  BSSY.RECONVERGENT B0, `(.L_x_32) ;  /* 0x000000c000007945 */ /* 0x000ff00003800200 */
[----:B------:R-:W-:Y:S05]  /*17b0*/  @P1 BRA `(.L_x_33) ;  /* 0x0000000000281947 */ /* 0x000fea0003800000 */
[----:B------:R-:W1:Y:S01]  /*17c0*/  S2UR UR5, SR_CgaCtaId ;  /* 0x00000000000579c3 */ /* 0x000e620000008800 */
[----:B------:R-:W-:-:S07]  /*17d0*/  UMOV UR4, 0x400 ;  /* 0x0000040000047882 */ /* 0x000fce0000000000 */
[----:B0-23--:R-:W0:Y:S01]  /*17e0*/  LDC.64 R2, c[0x0][0x398] ;  /* 0x0000e600ff027b82 */ /* 0x00de220000000a00 */
[----:B-1----:R-:W-:-:S09]  /*17f0*/  ULEA UR4, UR5, UR4, 0x18 ;  /* 0x0000000405047291 */ /* 0x002fd2000f8ec0ff */
[----:B------:R-:W0:Y:S02]  /*1800*/  LDS R5, [UR4+0x18] ;  /* 0x00001804ff057984 */ /* 0x000e240008000800 */
[----:B0-----:R-:W-:-:S05]  /*1810*/  IMAD.WIDE R2, R5, 0x4, R2 ;  /* 0x0000000405027825 */ /* 0x001fca00078e0202 */
[----:B------:R-:W2:Y:S02]  /*1820*/  LDG.E R0, desc[UR6][R2.64] ;  /* 0x0000000602007981 */ /* 0x000ea4000c1e1900 */
[----:B--2---:R-:W-:-:S13]  /*1830*/  ISETP.GE.AND P0, PT, R0, 0x400, PT ;  /* 0x000004000000780c */ /* 0x004fda0003f06270 */
[----:B------:R-:W-:-:S05]  /*1840*/  @P0 MOV R5, 0x3ff ;  /* 0x000003ff00050802 */ /* 0x000fca0000000f00 */
[----:B------:R0:W-:Y:S02]  /*1850*/  @P0 STG.E desc[UR6][R2.64], R5 ;  /* 0x0000000502000986 */ /* 0x0001e4000c101906 */
.L_x_33:
[----:B------:R-:W-:Y:S05]  /*1860*/  BSYNC.RECONVERGENT B0 ;  /* 0x0000000000007941 */ /* 0x000fea0003800200 */
.L_x_32:
[----:B------:R-:W-:Y:S06]  /*1870*/  BAR.SYNC.DEFER_BLOCKING 0x0 ;  /* 0x0000000000007b1d */ /* 0x000fec0000010000 */
[----:B------:R-:W-:Y:S04]  /*1880*/  BSSY.RECONVERGENT B0, `(.L_x_34) ;  /* 0x000000c000007945 */ /* 0x000fe80003800200 */
        /* <DEDUP_REMOVED lines=9> */
[----:B------:R-:W-:-:S05]  /*1920*/  @P0 IMAD.MOV.U32 R5, RZ, RZ, 0x7ff ;  /* 0x000007ffff050424 */ /* 0x000fca00078e00ff */
[----:B------:R0:W-:Y:S02]  /*1930*/  @P0 STG.E desc[UR6][R2.64], R5 ;  /* 0x0000000502000986 */ /* 0x0001e4000c101906 */
.L_x_35:
[----:B------:R-:W-:Y:S05]  /*1940*/  BSYNC.RECONVERGENT B0 ;  /* 0x0000000000007941 */ /* 0x000fea0003800200 */
.L_x_34:
[----:B------:R-:W-:Y:S06]  /*1950*/  BAR.SYNC.DEFER_BLOCKING 0x0 ;  /* 0x0000000000007b1d */ /* 0x000fec0000010000 */
[----:B------:R-:W-:Y:S05]  /*1960*/  EXIT ;  /* 0x000000000000794d */ /* 0x000fea0003800000 */
.L_x_36:
[----:B------:R-:W-:-:S00]  /*1970*/  BRA `(.L_x_36) ;  /* 0xfffffffc00fc7947 */ /* 0x000fc0000383ffff */
[----:B------:R-:W-:-:S00]  /*1980*/  NOP ;  /* 0x0000000000007918 */ /* 0x000fc00000000000 */
[----:B------:R-:W-:-:S00]  /*1990*/  NOP ;  /* 0x0000000000007918 */ /* 0x000fc00000000000 */
[----:B------:R-:W-:-:S00]  /*19a0*/  NOP ;  /* 0x0000000000007918 */ /* 0x000fc00000000000 */
[----:B------:R-:W-:-:S00]  /*19b0*/  NOP ;  /* 0x0000000000007918 */ /* 0x000fc00000000000 */
[----:B------:R-:W-:-:S00]  /*19c0*/  NOP ;  /* 0x0000000000007918 */ /* 0x000fc00000000000 */
[----:B------:R-:W-:-:S00]  /*19d0*/  NOP ;  /* 0x0000000000007918 */ /* 0x000fc00000000000 */
[----:B------:R-:W-:-:S00]  /*19e0*/  NOP ;  /* 0x0000000000007918 */ /* 0x000fc00000000000 */
[----:B------:R-:W-:-:S00]  /*19f0*/  NOP ;  /* 0x0000000000007918 */ /* 0x000fc00000000000 */
.L_x_37:


//--------------------- .nv.shared._Z6DBSCANPdPiS0_S0_S0_S0_S0_S0_S0_ --------------------------
	.section	.nv.shared._Z6DBSCANPdPiS0_S0_S0_S0_S0_S0_S0_,"aw",@nobits
	.sectionflags	@""
	.align	4
.nv.shared._Z6DBSCANPdPiS0_S0_S0_S0_S0_S0_S0_:
	.zero		1068


//--------------------- .nv.shared.reserved.0     --------------------------
	.section	.nv.shared.reserved.0,"aw",@nobits
	.weak		__nv_reservedSMEM_offset_0_alias
	.size		__nv_reservedSMEM_offset_0_alias, 0, 64
	.other		__nv_reservedSMEM_offset_0_alias,@"STO_CUDA_RESERVED_SHARED STV_DEFAULT"
__nv_reservedSMEM_offset_0_alias:
	.zero		0
	.zero		64


//--------------------- .nv.constant0._Z6DBSCANPdPiS0_S0_S0_S0_S0_S0_S0_ --------------------------
	.section	.nv.constant0._Z6DBSCANPdPiS0_S0_S0_S0_S0_S0_S0_,"a",@progbits
	.sectionflags	@""
	.align	4
.nv.constant0._Z6DBSCANPdPiS0_S0_S0_S0_S0_S0_S0_:
	.zero		968


//--------------------- SYMBOLS --------------------------

	.type		.nv.reservedSmem.offset0,@object
	.size		.nv.reservedSmem.offset0,0x4
	.type		.nv.reservedSmem.cap,@object
	.size		.nv.reservedSmem.cap,0x4
